	.target	sm_90a

	.elftype	@"ET_EXEC"


//--------------------- .note.nv.tkinfo           --------------------------
	.section	.note.nv.tkinfo,"",@"SHT_NOTE"
	.sectionflags	@"SHF_NOTE_NV_TKINFO"
	.tkinfo
        /*0018*/ 	.word	0x00000002
        /*0030*/ 	.string	""
        /*0030*/ 	.string	"ptxas"
        /*0030*/ 	.string	"Cuda compilation tools, release 13.0, V13.0.88"
        /*0030*/ 	.string	"Build cuda_13.0.r13.0/compiler.36424714_0"
        /*0030*/ 	.string	"-arch sm_90a -m 64 "



//--------------------- .note.nv.cuinfo           --------------------------
	.section	.note.nv.cuinfo,"",@"SHT_NOTE"
	.sectionflags	@"SHF_NOTE_NV_CUINFO"
        /*0018*/ 	.short	0x0002
        /*001a*/ 	.short	0x005a
        /*001c*/ 	.short	0x0082
	.zero		2


//--------------------- .nv.info                  --------------------------
	.section	.nv.info,"",@"SHT_CUDA_INFO"
	.align	4


	//----- nvinfo : EIATTR_REGCOUNT
	.align		4
        /*0000*/ 	.byte	0x04, 0x2f
        /*0002*/ 	.short	(.L_15 - .L_14)
	.align		4
.L_14:
        /*0004*/ 	.word	index@(_ZN7cutlass13device_kernelINS_4gemm6kernel13GemmUniversalIN4cute5tupleIJiiiiEEENS1_10collective13CollectiveMmaINS1_34MainloopSm90TmaGmmaWarpSpecializedILi5ENS5_IJNS4_1CILi1EEESB_SB_EEENS1_32KernelTmaWarpSpecializedPingpongEEENS5_IJNSA_ILi64EEENSA_ILi256EEENSA_ILi32EEEEEENS_10tfloat32_tENS5_IJlSB_lEEESJ_SK_NS4_8TiledMMAINS4_8MMA_AtomIJNS4_4SM904GMMA30MMA_64x256x8_F32TF32TF32_SS_TNILNSO_7ScaleInE1ELSQ_1EEEEEENS4_6LayoutISC_NS5_IJNSA_ILi0EEESU_SU_EEEEENS5_IJNS4_10UnderscoreESX_SX_EEEEENS4_13SM90_TMA_LOADENS4_14ComposedLayoutINS4_7SwizzleILi3ELi4ELi3EEENS4_18smem_ptr_flag_bitsILi32EEENST_INS5_IJNSA_ILi8EEESH_EEENS5_IJSH_SB_EEEEEEEvNS4_8identityES10_S1A_vS1B_EENS_8epilogue10collective6detail29Sm90TmaWarpSpecializedAdapterINS1E_15DefaultEpilogueISJ_SK_SK_NS1D_6thread17LinearCombinationISJ_Li1EffLNS1I_9ScaleType4KindE0ELNS_15FloatRoundStyleE2ESJ_EENS1_15EpilogueDefaultEEEEEvvEEEEvNT_6ParamsE)
        /*0008*/ 	.word	0x000000a8


	//----- nvinfo : EIATTR_FRAME_SIZE
	.align		4
.L_15:
        /*000c*/ 	.byte	0x04, 0x11
        /*000e*/ 	.short	(.L_17 - .L_16)
	.align		4
.L_16:
        /*0010*/ 	.word	index@(_ZN7cutlass13device_kernelINS_4gemm6kernel13GemmUniversalIN4cute5tupleIJiiiiEEENS1_10collective13CollectiveMmaINS1_34MainloopSm90TmaGmmaWarpSpecializedILi5ENS5_IJNS4_1CILi1EEESB_SB_EEENS1_32KernelTmaWarpSpecializedPingpongEEENS5_IJNSA_ILi64EEENSA_ILi256EEENSA_ILi32EEEEEENS_10tfloat32_tENS5_IJlSB_lEEESJ_SK_NS4_8TiledMMAINS4_8MMA_AtomIJNS4_4SM904GMMA30MMA_64x256x8_F32TF32TF32_SS_TNILNSO_7ScaleInE1ELSQ_1EEEEEENS4_6LayoutISC_NS5_IJNSA_ILi0EEESU_SU_EEEEENS5_IJNS4_10UnderscoreESX_SX_EEEEENS4_13SM90_TMA_LOADENS4_14ComposedLayoutINS4_7SwizzleILi3ELi4ELi3EEENS4_18smem_ptr_flag_bitsILi32EEENST_INS5_IJNSA_ILi8EEESH_EEENS5_IJSH_SB_EEEEEEEvNS4_8identityES10_S1A_vS1B_EENS_8epilogue10collective6detail29Sm90TmaWarpSpecializedAdapterINS1E_15DefaultEpilogueISJ_SK_SK_NS1D_6thread17LinearCombinationISJ_Li1EffLNS1I_9ScaleType4KindE0ELNS_15FloatRoundStyleE2ESJ_EENS1_15EpilogueDefaultEEEEEvvEEEEvNT_6ParamsE)
        /*0014*/ 	.word	0x00000008


	//----- nvinfo : EIATTR_MIN_STACK_SIZE
	.align		4
.L_17:
        /*0018*/ 	.byte	0x04, 0x12
        /*001a*/ 	.short	(.L_19 - .L_18)
	.align		4
.L_18:
        /*001c*/ 	.word	index@(_ZN7cutlass13device_kernelINS_4gemm6kernel13GemmUniversalIN4cute5tupleIJiiiiEEENS1_10collective13CollectiveMmaINS1_34MainloopSm90TmaGmmaWarpSpecializedILi5ENS5_IJNS4_1CILi1EEESB_SB_EEENS1_32KernelTmaWarpSpecializedPingpongEEENS5_IJNSA_ILi64EEENSA_ILi256EEENSA_ILi32EEEEEENS_10tfloat32_tENS5_IJlSB_lEEESJ_SK_NS4_8TiledMMAINS4_8MMA_AtomIJNS4_4SM904GMMA30MMA_64x256x8_F32TF32TF32_SS_TNILNSO_7ScaleInE1ELSQ_1EEEEEENS4_6LayoutISC_NS5_IJNSA_ILi0EEESU_SU_EEEEENS5_IJNS4_10UnderscoreESX_SX_EEEEENS4_13SM90_TMA_LOADENS4_14ComposedLayoutINS4_7SwizzleILi3ELi4ELi3EEENS4_18smem_ptr_flag_bitsILi32EEENST_INS5_IJNSA_ILi8EEESH_EEENS5_IJSH_SB_EEEEEEEvNS4_8identityES10_S1A_vS1B_EENS_8epilogue10collective6detail29Sm90TmaWarpSpecializedAdapterINS1E_15DefaultEpilogueISJ_SK_SK_NS1D_6thread17LinearCombinationISJ_Li1EffLNS1I_9ScaleType4KindE0ELNS_15FloatRoundStyleE2ESJ_EENS1_15EpilogueDefaultEEEEEvvEEEEvNT_6ParamsE)
        /*0020*/ 	.word	0x00000008
.L_19:


//--------------------- .nv.compat                --------------------------
	.section	.nv.compat,"",@"SHT_CUDA_COMPAT_INFO"
	.align	4
        /*0000*/ 	.byte	0x02, 0x09, 0x01, 0x00, 0x02, 0x02, 0x04, 0x00, 0x02, 0x05, 0x05, 0x00, 0x03, 0x07, 0x01, 0x01
        /*0010*/ 	.byte	0x02, 0x03, 0x01, 0x00, 0x02, 0x06, 0x01, 0x00, 0x04, 0x0b, 0x08, 0x00, 0x00, 0x00, 0x00, 0x00
        /*0020*/ 	.byte	0x00, 0x00, 0x00, 0x00


//--------------------- .nv.info._ZN7cutlass13device_kernelINS_4gemm6kernel13GemmUniversalIN4cute5tupleIJiiiiEEENS1_10collective13CollectiveMmaINS1_34MainloopSm90TmaGmmaWarpSpecializedILi5ENS5_IJNS4_1CILi1EEESB_SB_EEENS1_32KernelTmaWarpSpecializedPingpongEEENS5_IJNSA_ILi64EEENSA_ILi256EEENSA_ILi32EEEEEENS_10tfloat32_tENS5_IJlSB_lEEESJ_SK_NS4_8TiledMMAINS4_8MMA_AtomIJNS4_4SM904GMMA30MMA_64x256x8_F32TF32TF32_SS_TNILNSO_7ScaleInE1ELSQ_1EEEEEENS4_6LayoutISC_NS5_IJNSA_ILi0EEESU_SU_EEEEENS5_IJNS4_10UnderscoreESX_SX_EEEEENS4_13SM90_TMA_LOADENS4_14ComposedLayoutINS4_7SwizzleILi3ELi4ELi3EEENS4_18smem_ptr_flag_bitsILi32EEENST_INS5_IJNSA_ILi8EEESH_EEENS5_IJSH_SB_EEEEEEEvNS4_8identityES10_S1A_vS1B_EENS_8epilogue10collective6detail29Sm90TmaWarpSpecializedAdapterINS1E_15DefaultEpilogueISJ_SK_SK_NS1D_6thread17LinearCombinationISJ_Li1EffLNS1I_9ScaleType4KindE0ELNS_15FloatRoundStyleE2ESJ_EENS1_15EpilogueDefaultEEEEEvvEEEEvNT_6ParamsE --------------------------
	.section	.nv.info._ZN7cutlass13device_kernelINS_4gemm6kernel13GemmUniversalIN4cute5tupleIJiiiiEEENS1_10collective13CollectiveMmaINS1_34MainloopSm90TmaGmmaWarpSpecializedILi5ENS5_IJNS4_1CILi1EEESB_SB_EEENS1_32KernelTmaWarpSpecializedPingpongEEENS5_IJNSA_ILi64EEENSA_ILi256EEENSA_ILi32EEEEEENS_10tfloat32_tENS5_IJlSB_lEEESJ_SK_NS4_8TiledMMAINS4_8MMA_AtomIJNS4_4SM904GMMA30MMA_64x256x8_F32TF32TF32_SS_TNILNSO_7ScaleInE1ELSQ_1EEEEEENS4_6LayoutISC_NS5_IJNSA_ILi0EEESU_SU_EEEEENS5_IJNS4_10UnderscoreESX_SX_EEEEENS4_13SM90_TMA_LOADENS4_14ComposedLayoutINS4_7SwizzleILi3ELi4ELi3EEENS4_18smem_ptr_flag_bitsILi32EEENST_INS5_IJNSA_ILi8EEESH_EEENS5_IJSH_SB_EEEEEEEvNS4_8identityES10_S1A_vS1B_EENS_8epilogue10collective6detail29Sm90TmaWarpSpecializedAdapterINS1E_15DefaultEpilogueISJ_SK_SK_NS1D_6thread17LinearCombinationISJ_Li1EffLNS1I_9ScaleType4KindE0ELNS_15FloatRoundStyleE2ESJ_EENS1_15EpilogueDefaultEEEEEvvEEEEvNT_6ParamsE,"",@"SHT_CUDA_INFO"
	.sectionflags	@""
	.align	4


	//----- nvinfo : EIATTR_CUDA_API_VERSION
	.align		4
        /*0000*/ 	.byte	0x04, 0x37
        /*0002*/ 	.short	(.L_21 - .L_20)
.L_20:
        /*0004*/ 	.word	0x00000082


	//----- nvinfo : EIATTR_KPARAM_INFO
	.align		4
.L_21:
        /*0008*/ 	.byte	0x04, 0x17
        /*000a*/ 	.short	(.L_23 - .L_22)
.L_22:
        /*000c*/ 	.word	0x00000000
        /*0010*/ 	.short	0x0000
        /*0012*/ 	.short	0x0070
        /*0014*/ 	.byte	0x00, 0xf0, 0x01, 0x10


	//----- nvinfo : EIATTR_SPARSE_MMA_MASK
	.align		4
.L_23:
        /*0018*/ 	.byte	0x03, 0x50
        /*001a*/ 	.short	0x0000


	//----- nvinfo : EIATTR_MAXREG_COUNT
	.align		4
        /*001c*/ 	.byte	0x03, 0x1b
        /*001e*/ 	.short	0x00a8


	//----- nvinfo : EIATTR_NUM_BARRIERS
	.align		4
        /*0020*/ 	.byte	0x02, 0x4c
        /*0022*/ 	.byte	0x01
	.zero		1


	//----- nvinfo : EIATTR_EXTERNS
	.align		4
        /*0024*/ 	.byte	0x04, 0x0f
        /*0026*/ 	.short	(.L_25 - .L_24)


	//   ....[0]....
	.align		4
.L_24:
        /*0028*/ 	.word	index@(__assertfail)


	//----- nvinfo : EIATTR_ANNOTATIONS
	.align		4
.L_25:
        /*002c*/ 	.byte	0x04, 0x55
        /*002e*/ 	.short	(.L_27 - .L_26)


	//   ....[0]....
.L_26:
        /*0030*/ 	.word	0x00000001
        /*0034*/ 	.byte	0xf0, 0x0a, 0x00, 0x00, 0x01, 0x00, 0x00, 0x00, 0xb0, 0x9c, 0x00, 0x00, 0x01, 0x00, 0x00, 0x00
        /*0044*/ 	.byte	0xc0, 0xa8, 0x00, 0x00


	//----- nvinfo : EIATTR_MERCURY_ISA_VERSION
	.align		4
.L_27:
        /*0048*/ 	.byte	0x03, 0x5f
        /*004a*/ 	.short	0x0101


	//----- nvinfo : EIATTR_INT_WARP_WIDE_INSTR_OFFSETS
	.align		4
        /*004c*/ 	.byte	0x04, 0x31
        /*004e*/ 	.short	(.L_29 - .L_28)


	//   ....[0]....
.L_28:
        /*0050*/ 	.word	0x00000400


	//   ....[1]....
        /*0054*/ 	.word	0x00000420


	//   ....[2]....
        /*0058*/ 	.word	0x000004a0


	//   ....[3]....
        /*005c*/ 	.word	0x000004b0


	//   ....[4]....
        /*0060*/ 	.word	0x000004c0


	//   ....[5]....
        /*0064*/ 	.word	0x000004e0


	//   ....[6]....
        /*0068*/ 	.word	0x00000570


	//   ....[7]....
        /*006c*/ 	.word	0x00000590


	//----- nvinfo : EIATTR_COOP_GROUP_MASK_REGIDS
	.align		4
.L_29:
        /*0070*/ 	.byte	0x04, 0x29
        /*0072*/ 	.short	(.L_31 - .L_30)


	//   ....[0]....
.L_30:
        /*0074*/ 	.word	0xffffffff


	//   ....[1]....
        /*0078*/ 	.word	0xffffffff


	//   ....[2]....
        /*007c*/ 	.word	0xffffffff


	//   ....[3]....
        /*0080*/ 	.word	0xffffffff


	//   ....[4]....
        /*0084*/ 	.word	0xffffffff


	//   ....[5]....
        /*0088*/ 	.word	0xffffffff


	//----- nvinfo : EIATTR_COOP_GROUP_INSTR_OFFSETS
	.align		4
.L_31:
        /*008c*/ 	.byte	0x04, 0x28
        /*008e*/ 	.short	(.L_33 - .L_32)


	//   ....[0]....
.L_32:
        /*0090*/ 	.word	0x00000070


	//   ....[1]....
        /*0094*/ 	.word	0x00000080


	//   ....[2]....
        /*0098*/ 	.word	0x00000140


	//   ....[3]....
        /*009c*/ 	.word	0x000002f0


	//   ....[4]....
        /*00a0*/ 	.word	0x00000330


	//   ....[5]....
        /*00a4*/ 	.word	0x00000380


	//----- nvinfo : EIATTR_REG_RECONFIG
	.align		4
.L_33:
        /*00a8*/ 	.byte	0x01, 0x54
	.zero		2


	//----- nvinfo : EIATTR_SYSCALL_OFFSETS
	.align		4
        /*00ac*/ 	.byte	0x04, 0x46
        /*00ae*/ 	.short	(.L_35 - .L_34)


	//   ....[0]....
.L_34:
        /*00b0*/ 	.word	0x000015a0


	//----- nvinfo : EIATTR_MBARRIER_INSTR_OFFSETS
	.align		4
.L_35:
        /*00b4*/ 	.byte	0x04, 0x39
        /*00b6*/ 	.short	(.L_37 - .L_36)


	//   ....[0]....
.L_36:
        /*00b8*/ 	.word	0x00000240
        /*00bc*/ 	.word	0x000000ff
        /*00c0*/ 	.word	0x00000000
        /*00c4*/ 	.short	0x0100
        /*00c6*/ 	.byte	0x08
	.zero		1


	//   ....[1]....
        /*00c8*/ 	.word	0x00000250
        /*00cc*/ 	.word	0x000000ff
        /*00d0*/ 	.word	0x00000028
        /*00d4*/ 	.short	0x0100
        /*00d6*/ 	.byte	0x08
	.zero		1


	//   ....[2]....
        /*00d8*/ 	.word	0x00000260
        /*00dc*/ 	.word	0x000000ff
        /*00e0*/ 	.word	0x00000008
        /*00e4*/ 	.short	0x0100
        /*00e6*/ 	.byte	0x08
	.zero		1


	//   ....[3]....
        /*00e8*/ 	.word	0x00000270
        /*00ec*/ 	.word	0x000000ff
        /*00f0*/ 	.word	0x00000030
        /*00f4*/ 	.short	0x0100
        /*00f6*/ 	.byte	0x08
	.zero		1


	//   ....[4]....
        /*00f8*/ 	.word	0x00000280
        /*00fc*/ 	.word	0x000000ff
        /*0100*/ 	.word	0x00000010
        /*0104*/ 	.short	0x0100
        /*0106*/ 	.byte	0x08
	.zero		1


	//   ....[5]....
        /*0108*/ 	.word	0x00000290
        /*010c*/ 	.word	0x000000ff
        /*0110*/ 	.word	0x00000038
        /*0114*/ 	.short	0x0100
        /*0116*/ 	.byte	0x08
	.zero		1


	//   ....[6]....
        /*0118*/ 	.word	0x000002a0
        /*011c*/ 	.word	0x000000ff
        /*0120*/ 	.word	0x00000018
        /*0124*/ 	.short	0x0100
        /*0126*/ 	.byte	0x08
	.zero		1


	//   ....[7]....
        /*0128*/ 	.word	0x000002b0
        /*012c*/ 	.word	0x000000ff
        /*0130*/ 	.word	0x00000040
        /*0134*/ 	.short	0x0100
        /*0136*/ 	.byte	0x08
	.zero		1


	//   ....[8]....
        /*0138*/ 	.word	0x000002c0
        /*013c*/ 	.word	0x000000ff
        /*0140*/ 	.word	0x00000020
        /*0144*/ 	.short	0x0100
        /*0146*/ 	.byte	0x08
	.zero		1


	//   ....[9]....
        /*0148*/ 	.word	0x000002d0
        /*014c*/ 	.word	0x000000ff
        /*0150*/ 	.word	0x00000048
        /*0154*/ 	.short	0x0100
        /*0156*/ 	.byte	0x08
	.zero		1


	//   ....[10]....
        /*0158*/ 	.word	0x000005d0
        /*015c*/ 	.word	0x000000ff
        /*0160*/ 	.word	0x00000080
        /*0164*/ 	.short	0x0100
        /*0166*/ 	.byte	0x08
	.zero		1


	//   ....[11]....
        /*0168*/ 	.word	0x00000640
        /*016c*/ 	.word	0x000000ff
        /*0170*/ 	.word	0x00000088
        /*0174*/ 	.short	0x0100
        /*0176*/ 	.byte	0x08
	.zero		1


	//   ....[12]....
        /*0178*/ 	.word	0x00000660
        /*017c*/ 	.word	0x000000ff
        /*0180*/ 	.word	0x00000060
        /*0184*/ 	.short	0x0100
        /*0186*/ 	.byte	0x09
	.zero		1


	//   ....[13]....
        /*0188*/ 	.word	0x00000670
        /*018c*/ 	.word	0x000000ff
        /*0190*/ 	.word	0x00000068
        /*0194*/ 	.short	0x0100
        /*0196*/ 	.byte	0x09
	.zero		1


	//   ....[14]....
        /*0198*/ 	.word	0x00000680
        /*019c*/ 	.word	0x000000ff
        /*01a0*/ 	.word	0x00000070
        /*01a4*/ 	.short	0x0100
        /*01a6*/ 	.byte	0x09
	.zero		1


	//   ....[15]....
        /*01a8*/ 	.word	0x00000690
        /*01ac*/ 	.word	0x000000ff
        /*01b0*/ 	.word	0x00000078
        /*01b4*/ 	.short	0x0100
        /*01b6*/ 	.byte	0x09
	.zero		1


	//   ....[16]....
        /*01b8*/ 	.word	0x00001480
        /*01bc*/ 	.word	0x0000009d
        /*01c0*/ 	.word	0x00000000
        /*01c4*/ 	.short	0x010a
        /*01c6*/ 	.byte	0x2a
	.zero		1


	//   ....[17]....
        /*01c8*/ 	.word	0x00001620
        /*01cc*/ 	.word	0x00000003
        /*01d0*/ 	.word	0x00000000
        /*01d4*/ 	.short	0x010a
        /*01d6*/ 	.byte	0x3f
	.zero		1


	//   ....[18]....
        /*01d8*/ 	.word	0x00001680
        /*01dc*/ 	.word	0x00000003
        /*01e0*/ 	.word	0x00000000
        /*01e4*/ 	.short	0x010a
        /*01e6*/ 	.byte	0x3f
	.zero		1


	//   ....[19]....
        /*01e8*/ 	.word	0x00001a10
        /*01ec*/ 	.word	0x000000ff
        /*01f0*/ 	.word	0x00000000
        /*01f4*/ 	.short	0x010a
        /*01f6*/ 	.byte	0x04
	.zero		1


	//   ....[20]....
        /*01f8*/ 	.word	0x00001a50
        /*01fc*/ 	.word	0x000000ff
        /*0200*/ 	.word	0x00000000
        /*0204*/ 	.short	0x010a
        /*0206*/ 	.byte	0x04
	.zero		1


	//   ....[21]....
        /*0208*/ 	.word	0x00001ce0
        /*020c*/ 	.word	0x000000ff
        /*0210*/ 	.word	0x00000000
        /*0214*/ 	.short	0x0101
        /*0216*/ 	.byte	0x04
	.zero		1


	//   ....[22]....
        /*0218*/ 	.word	0x00001dd0
        /*021c*/ 	.word	0x0000009e
        /*0220*/ 	.word	0x00000000
        /*0224*/ 	.short	0x0101
        /*0226*/ 	.byte	0x2d
	.zero		1


	//   ....[23]....
        /*0228*/ 	.word	0x00001ea0
        /*022c*/ 	.word	0x000000ff
        /*0230*/ 	.word	0x00000000
        /*0234*/ 	.short	0x0101
        /*0236*/ 	.byte	0x06
	.zero		1


	//   ....[24]....
        /*0238*/ 	.word	0x00001f50
        /*023c*/ 	.word	0x0000009d
        /*0240*/ 	.word	0x00000010
        /*0244*/ 	.short	0x010a
        /*0246*/ 	.byte	0x2a
	.zero		1


	//   ....[25]....
        /*0248*/ 	.word	0x00009cd0
        /*024c*/ 	.word	0x000000a0
        /*0250*/ 	.word	0x00000000
        /*0254*/ 	.short	0x0101
        /*0256*/ 	.byte	0x2d
	.zero		1


	//   ....[26]....
        /*0258*/ 	.word	0x0000a630
        /*025c*/ 	.word	0x0000000a
        /*0260*/ 	.word	0x00000028
        /*0264*/ 	.short	0x010a
        /*0266*/ 	.byte	0x3f
	.zero		1


	//   ....[27]....
        /*0268*/ 	.word	0x0000a9d0
        /*026c*/ 	.word	0x00000005
        /*0270*/ 	.word	0x00000088
        /*0274*/ 	.short	0x0101
        /*0276*/ 	.byte	0x3f
	.zero		1


	//   ....[28]....
        /*0278*/ 	.word	0x0000b150
        /*027c*/ 	.word	0x00000009
        /*0280*/ 	.word	0x00000000
        /*0284*/ 	.short	0x010a
        /*0286*/ 	.byte	0x3f
	.zero		1


	//   ....[29]....
        /*0288*/ 	.word	0x0000b1d0
        /*028c*/ 	.word	0x00000008
        /*0290*/ 	.word	0x00000000
        /*0294*/ 	.short	0x010a
        /*0296*/ 	.byte	0x3f
	.zero		1


	//   ....[30]....
        /*0298*/ 	.word	0x0000b260
        /*029c*/ 	.word	0x00000009
        /*02a0*/ 	.word	0x00000000
        /*02a4*/ 	.short	0x010a
        /*02a6*/ 	.byte	0x3f
	.zero		1


	//   ....[31]....
        /*02a8*/ 	.word	0x0000b2f0
        /*02ac*/ 	.word	0x00000006
        /*02b0*/ 	.word	0x00000000
        /*02b4*/ 	.short	0x010a
        /*02b6*/ 	.byte	0x3f
	.zero		1


	//   ....[32]....
        /*02b8*/ 	.word	0x0000b380
        /*02bc*/ 	.word	0x00000003
        /*02c0*/ 	.word	0x00000000
        /*02c4*/ 	.short	0x010a
        /*02c6*/ 	.byte	0x3f
	.zero		1


	//   ....[33]....
        /*02c8*/ 	.word	0x0000b3e0
        /*02cc*/ 	.word	0x0000009f
        /*02d0*/ 	.word	0x00000000
        /*02d4*/ 	.short	0x010a
        /*02d6*/ 	.byte	0x3f
	.zero		1


	//   ....[34]....
        /*02d8*/ 	.word	0x0000b430
        /*02dc*/ 	.word	0x00000003
        /*02e0*/ 	.word	0x00000000
        /*02e4*/ 	.short	0x010a
        /*02e6*/ 	.byte	0x3f
	.zero		1


	//   ....[35]....
        /*02e8*/ 	.word	0x0000b490
        /*02ec*/ 	.word	0x00000004
        /*02f0*/ 	.word	0x00000000
        /*02f4*/ 	.short	0x010a
        /*02f6*/ 	.byte	0x3f
	.zero		1


	//   ....[36]....
        /*02f8*/ 	.word	0x0000b4e0
        /*02fc*/ 	.word	0x0000009f
        /*0300*/ 	.word	0x00000010
        /*0304*/ 	.short	0x010a
        /*0306*/ 	.byte	0x3f
	.zero		1


	//   ....[37]....
        /*0308*/ 	.word	0x0000b5b0
        /*030c*/ 	.word	0x0000000a
        /*0310*/ 	.word	0x00000028
        /*0314*/ 	.short	0x010a
        /*0316*/ 	.byte	0x3f
	.zero		1


	//   ....[38]....
        /*0318*/ 	.word	0x0000b680
        /*031c*/ 	.word	0x00000009
        /*0320*/ 	.word	0x00000000
        /*0324*/ 	.short	0x010a
        /*0326*/ 	.byte	0x3f
	.zero		1


	//   ....[39]....
        /*0328*/ 	.word	0x0000b6d0
        /*032c*/ 	.word	0x00000008
        /*0330*/ 	.word	0x00000000
        /*0334*/ 	.short	0x010a
        /*0336*/ 	.byte	0x3f
	.zero		1


	//   ....[40]....
        /*0338*/ 	.word	0x0000b720
        /*033c*/ 	.word	0x00000009
        /*0340*/ 	.word	0x00000000
        /*0344*/ 	.short	0x010a
        /*0346*/ 	.byte	0x3f
	.zero		1


	//   ....[41]....
        /*0348*/ 	.word	0x0000b770
        /*034c*/ 	.word	0x00000006
        /*0350*/ 	.word	0x00000000
        /*0354*/ 	.short	0x010a
        /*0356*/ 	.byte	0x3f
	.zero		1


	//----- nvinfo : EIATTR_NUM_MBARRIERS
	.align		4
.L_37:
        /*0358*/ 	.byte	0x03, 0x38
        /*035a*/ 	.short	0x0010


	//----- nvinfo : EIATTR_EXIT_INSTR_OFFSETS
	.align		4
        /*035c*/ 	.byte	0x04, 0x1c
        /*035e*/ 	.short	(.L_39 - .L_38)


	//   ....[0]....
.L_38:
        /*0360*/ 	.word	0x000011a0


	//   ....[1]....
        /*0364*/ 	.word	0x00001200


	//   ....[2]....
        /*0368*/ 	.word	0x0000a360


	//   ....[3]....
        /*036c*/ 	.word	0x0000a390


	//   ....[4]....
        /*0370*/ 	.word	0x0000b3d0


	//----- nvinfo : EIATTR_MAX_THREADS
	.align		4
.L_39:
        /*0374*/ 	.byte	0x04, 0x05
        /*0376*/ 	.short	(.L_41 - .L_40)
.L_40:
        /*0378*/ 	.word	0x00000180
        /*037c*/ 	.word	0x00000001
        /*0380*/ 	.word	0x00000001


	//----- nvinfo : EIATTR_CRS_STACK_SIZE
	.align		4
.L_41:
        /*0384*/ 	.byte	0x04, 0x1e
        /*0386*/ 	.short	(.L_43 - .L_42)
.L_42:
        /*0388*/ 	.word	0x00000000


	//----- nvinfo : EIATTR_CBANK_PARAM_SIZE
	.align		4
.L_43:
        /*038c*/ 	.byte	0x03, 0x19
        /*038e*/ 	.short	0x0470


	//----- nvinfo : EIATTR_PARAM_CBANK
	.align		4
        /*0390*/ 	.byte	0x04, 0x0a
        /*0392*/ 	.short	(.L_45 - .L_44)
	.align		4
.L_44:
        /*0394*/ 	.word	index@(.nv.constant0._ZN7cutlass13device_kernelINS_4gemm6kernel13GemmUniversalIN4cute5tupleIJiiiiEEENS1_10collective13CollectiveMmaINS1_34MainloopSm90TmaGmmaWarpSpecializedILi5ENS5_IJNS4_1CILi1EEESB_SB_EEENS1_32KernelTmaWarpSpecializedPingpongEEENS5_IJNSA_ILi64EEENSA_ILi256EEENSA_ILi32EEEEEENS_10tfloat32_tENS5_IJlSB_lEEESJ_SK_NS4_8TiledMMAINS4_8MMA_AtomIJNS4_4SM904GMMA30MMA_64x256x8_F32TF32TF32_SS_TNILNSO_7ScaleInE1ELSQ_1EEEEEENS4_6LayoutISC_NS5_IJNSA_ILi0EEESU_SU_EEEEENS5_IJNS4_10UnderscoreESX_SX_EEEEENS4_13SM90_TMA_LOADENS4_14ComposedLayoutINS4_7SwizzleILi3ELi4ELi3EEENS4_18smem_ptr_flag_bitsILi32EEENST_INS5_IJNSA_ILi8EEESH_EEENS5_IJSH_SB_EEEEEEEvNS4_8identityES10_S1A_vS1B_EENS_8epilogue10collective6detail29Sm90TmaWarpSpecializedAdapterINS1E_15DefaultEpilogueISJ_SK_SK_NS1D_6thread17LinearCombinationISJ_Li1EffLNS1I_9ScaleType4KindE0ELNS_15FloatRoundStyleE2ESJ_EENS1_15EpilogueDefaultEEEEEvvEEEEvNT_6ParamsE)
        /*0398*/ 	.short	0x0210
        /*039a*/ 	.short	0x0470


	//----- nvinfo : EIATTR_SW_WAR
	.align		4
.L_45:
        /*039c*/ 	.byte	0x04, 0x36
        /*039e*/ 	.short	(.L_47 - .L_46)
.L_46:
        /*03a0*/ 	.word	0x00000008
.L_47:


//--------------------- .nv.callgraph             --------------------------
	.section	.nv.callgraph,"",@"SHT_CUDA_CALLGRAPH"
	.align	4
	.sectionentsize	8
	.align		4
        /*0000*/ 	.word	0x00000000
	.align		4
        /*0004*/ 	.word	0xffffffff
	.align		4
        /*0008*/ 	.word	index@(_ZN7cutlass13device_kernelINS_4gemm6kernel13GemmUniversalIN4cute5tupleIJiiiiEEENS1_10collective13CollectiveMmaINS1_34MainloopSm90TmaGmmaWarpSpecializedILi5ENS5_IJNS4_1CILi1EEESB_SB_EEENS1_32KernelTmaWarpSpecializedPingpongEEENS5_IJNSA_ILi64EEENSA_ILi256EEENSA_ILi32EEEEEENS_10tfloat32_tENS5_IJlSB_lEEESJ_SK_NS4_8TiledMMAINS4_8MMA_AtomIJNS4_4SM904GMMA30MMA_64x256x8_F32TF32TF32_SS_TNILNSO_7ScaleInE1ELSQ_1EEEEEENS4_6LayoutISC_NS5_IJNSA_ILi0EEESU_SU_EEEEENS5_IJNS4_10UnderscoreESX_SX_EEEEENS4_13SM90_TMA_LOADENS4_14ComposedLayoutINS4_7SwizzleILi3ELi4ELi3EEENS4_18smem_ptr_flag_bitsILi32EEENST_INS5_IJNSA_ILi8EEESH_EEENS5_IJSH_SB_EEEEEEEvNS4_8identityES10_S1A_vS1B_EENS_8epilogue10collective6detail29Sm90TmaWarpSpecializedAdapterINS1E_15DefaultEpilogueISJ_SK_SK_NS1D_6thread17LinearCombinationISJ_Li1EffLNS1I_9ScaleType4KindE0ELNS_15FloatRoundStyleE2ESJ_EENS1_15EpilogueDefaultEEEEEvvEEEEvNT_6ParamsE)
	.align		4
        /*000c*/ 	.word	index@(__assertfail)
	.align		4
        /*0010*/ 	.word	0x00000000
	.align		4
        /*0014*/ 	.word	0xfffffffe
	.align		4
        /*0018*/ 	.word	0x00000000
	.align		4
        /*001c*/ 	.word	0xfffffffd
	.align		4
        /*0020*/ 	.word	0x00000000
	.align		4
        /*0024*/ 	.word	0xfffffffc


//--------------------- .nv.constant4             --------------------------
	.section	.nv.constant4,"a",@progbits
	.align	8
	.align		8
.nv.constant4:
        /*0000*/ 	.dword	__assertfail
	.align		8
        /*0008*/ 	.dword	__unnamed_1
	.align		8
        /*0010*/ 	.dword	_ZN40_INTERNAL_881a9d53_4_k_cu_7435b44f_246164cuda3std3__45__cpo5beginE
	.align		8
        /*0018*/ 	.dword	_ZN40_INTERNAL_881a9d53_4_k_cu_7435b44f_246164cuda3std3__45__cpo3endE
	.align		8
        /*0020*/ 	.dword	_ZN40_INTERNAL_881a9d53_4_k_cu_7435b44f_246164cuda3std3__45__cpo6cbeginE
	.align		8
        /*0028*/ 	.dword	_ZN40_INTERNAL_881a9d53_4_k_cu_7435b44f_246164cuda3std3__45__cpo4cendE
	.align		8
        /*0030*/ 	.dword	_ZN40_INTERNAL_881a9d53_4_k_cu_7435b44f_246164cuda3std3__442_GLOBAL__N__881a9d53_4_k_cu_7435b44f_246166ignoreE
	.align		8
        /*0038*/ 	.dword	_ZN40_INTERNAL_881a9d53_4_k_cu_7435b44f_246164cuda3std3__419piecewise_constructE
	.align		8
        /*0040*/ 	.dword	_ZN40_INTERNAL_881a9d53_4_k_cu_7435b44f_246164cuda3std3__48in_placeE
	.align		8
        /*0048*/ 	.dword	_ZN40_INTERNAL_881a9d53_4_k_cu_7435b44f_246164cuda3std6ranges3__45__cpo4swapE
	.align		8
        /*0050*/ 	.dword	_ZN40_INTERNAL_881a9d53_4_k_cu_7435b44f_246164cuda3std6ranges3__45__cpo9iter_moveE
	.align		8
        /*0058*/ 	.dword	_ZN40_INTERNAL_881a9d53_4_k_cu_7435b44f_246164cute7productE
	.align		8
        /*0060*/ 	.dword	_ZN40_INTERNAL_881a9d53_4_k_cu_7435b44f_246164cute1_E
	.align		8
        /*0068*/ 	.dword	$str$22
	.align		8
        /*0070*/ 	.dword	$str$23


//--------------------- .text._ZN7cutlass13device_kernelINS_4gemm6kernel13GemmUniversalIN4cute5tupleIJiiiiEEENS1_10collective13CollectiveMmaINS1_34MainloopSm90TmaGmmaWarpSpecializedILi5ENS5_IJNS4_1CILi1EEESB_SB_EEENS1_32KernelTmaWarpSpecializedPingpongEEENS5_IJNSA_ILi64EEENSA_ILi256EEENSA_ILi32EEEEEENS_10tfloat32_tENS5_IJlSB_lEEESJ_SK_NS4_8TiledMMAINS4_8MMA_AtomIJNS4_4SM904GMMA30MMA_64x256x8_F32TF32TF32_SS_TNILNSO_7ScaleInE1ELSQ_1EEEEEENS4_6LayoutISC_NS5_IJNSA_ILi0EEESU_SU_EEEEENS5_IJNS4_10UnderscoreESX_SX_EEEEENS4_13SM90_TMA_LOADENS4_14ComposedLayoutINS4_7SwizzleILi3ELi4ELi3EEENS4_18smem_ptr_flag_bitsILi32EEENST_INS5_IJNSA_ILi8EEESH_EEENS5_IJSH_SB_EEEEEEEvNS4_8identityES10_S1A_vS1B_EENS_8epilogue10collective6detail29Sm90TmaWarpSpecializedAdapterINS1E_15DefaultEpilogueISJ_SK_SK_NS1D_6thread17LinearCombinationISJ_Li1EffLNS1I_9ScaleType4KindE0ELNS_15FloatRoundStyleE2ESJ_EENS1_15EpilogueDefaultEEEEEvvEEEEvNT_6ParamsE --------------------------
	.section	.text._ZN7cutlass13device_kernelINS_4gemm6kernel13GemmUniversalIN4cute5tupleIJiiiiEEENS1_10collective13CollectiveMmaINS1_34MainloopSm90TmaGmmaWarpSpecializedILi5ENS5_IJNS4_1CILi1EEESB_SB_EEENS1_32KernelTmaWarpSpecializedPingpongEEENS5_IJNSA_ILi64EEENSA_ILi256EEENSA_ILi32EEEEEENS_10tfloat32_tENS5_IJlSB_lEEESJ_SK_NS4_8TiledMMAINS4_8MMA_AtomIJNS4_4SM904GMMA30MMA_64x256x8_F32TF32TF32_SS_TNILNSO_7ScaleInE1ELSQ_1EEEEEENS4_6LayoutISC_NS5_IJNSA_ILi0EEESU_SU_EEEEENS5_IJNS4_10UnderscoreESX_SX_EEEEENS4_13SM90_TMA_LOADENS4_14ComposedLayoutINS4_7SwizzleILi3ELi4ELi3EEENS4_18smem_ptr_flag_bitsILi32EEENST_INS5_IJNSA_ILi8EEESH_EEENS5_IJSH_SB_EEEEEEEvNS4_8identityES10_S1A_vS1B_EENS_8epilogue10collective6detail29Sm90TmaWarpSpecializedAdapterINS1E_15DefaultEpilogueISJ_SK_SK_NS1D_6thread17LinearCombinationISJ_Li1EffLNS1I_9ScaleType4KindE0ELNS_15FloatRoundStyleE2ESJ_EENS1_15EpilogueDefaultEEEEEvvEEEEvNT_6ParamsE,"ax",@progbits
	.align	128
.text._ZN7cutlass13device_kernelINS_4gemm6kernel13GemmUniversalIN4cute5tupleIJiiiiEEENS1_10collective13CollectiveMmaINS1_34MainloopSm90TmaGmmaWarpSpecializedILi5ENS5_IJNS4_1CILi1EEESB_SB_EEENS1_32KernelTmaWarpSpecializedPingpongEEENS5_IJNSA_ILi64EEENSA_ILi256EEENSA_ILi32EEEEEENS_10tfloat32_tENS5_IJlSB_lEEESJ_SK_NS4_8TiledMMAINS4_8MMA_AtomIJNS4_4SM904GMMA30MMA_64x256x8_F32TF32TF32_SS_TNILNSO_7ScaleInE1ELSQ_1EEEEEENS4_6LayoutISC_NS5_IJNSA_ILi0EEESU_SU_EEEEENS5_IJNS4_10UnderscoreESX_SX_EEEEENS4_13SM90_TMA_LOADENS4_14ComposedLayoutINS4_7SwizzleILi3ELi4ELi3EEENS4_18smem_ptr_flag_bitsILi32EEENST_INS5_IJNSA_ILi8EEESH_EEENS5_IJSH_SB_EEEEEEEvNS4_8identityES10_S1A_vS1B_EENS_8epilogue10collective6detail29Sm90TmaWarpSpecializedAdapterINS1E_15DefaultEpilogueISJ_SK_SK_NS1D_6thread17LinearCombinationISJ_Li1EffLNS1I_9ScaleType4KindE0ELNS_15FloatRoundStyleE2ESJ_EENS1_15EpilogueDefaultEEEEEvvEEEEvNT_6ParamsE:
        .type           _ZN7cutlass13device_kernelINS_4gemm6kernel13GemmUniversalIN4cute5tupleIJiiiiEEENS1_10collective13CollectiveMmaINS1_34MainloopSm90TmaGmmaWarpSpecializedILi5ENS5_IJNS4_1CILi1EEESB_SB_EEENS1_32KernelTmaWarpSpecializedPingpongEEENS5_IJNSA_ILi64EEENSA_ILi256EEENSA_ILi32EEEEEENS_10tfloat32_tENS5_IJlSB_lEEESJ_SK_NS4_8TiledMMAINS4_8MMA_AtomIJNS4_4SM904GMMA30MMA_64x256x8_F32TF32TF32_SS_TNILNSO_7ScaleInE1ELSQ_1EEEEEENS4_6LayoutISC_NS5_IJNSA_ILi0EEESU_SU_EEEEENS5_IJNS4_10UnderscoreESX_SX_EEEEENS4_13SM90_TMA_LOADENS4_14ComposedLayoutINS4_7SwizzleILi3ELi4ELi3EEENS4_18smem_ptr_flag_bitsILi32EEENST_INS5_IJNSA_ILi8EEESH_EEENS5_IJSH_SB_EEEEEEEvNS4_8identityES10_S1A_vS1B_EENS_8epilogue10collective6detail29Sm90TmaWarpSpecializedAdapterINS1E_15DefaultEpilogueISJ_SK_SK_NS1D_6thread17LinearCombinationISJ_Li1EffLNS1I_9ScaleType4KindE0ELNS_15FloatRoundStyleE2ESJ_EENS1_15EpilogueDefaultEEEEEvvEEEEvNT_6ParamsE,@function
        .size           _ZN7cutlass13device_kernelINS_4gemm6kernel13GemmUniversalIN4cute5tupleIJiiiiEEENS1_10collective13CollectiveMmaINS1_34MainloopSm90TmaGmmaWarpSpecializedILi5ENS5_IJNS4_1CILi1EEESB_SB_EEENS1_32KernelTmaWarpSpecializedPingpongEEENS5_IJNSA_ILi64EEENSA_ILi256EEENSA_ILi32EEEEEENS_10tfloat32_tENS5_IJlSB_lEEESJ_SK_NS4_8TiledMMAINS4_8MMA_AtomIJNS4_4SM904GMMA30MMA_64x256x8_F32TF32TF32_SS_TNILNSO_7ScaleInE1ELSQ_1EEEEEENS4_6LayoutISC_NS5_IJNSA_ILi0EEESU_SU_EEEEENS5_IJNS4_10UnderscoreESX_SX_EEEEENS4_13SM90_TMA_LOADENS4_14ComposedLayoutINS4_7SwizzleILi3ELi4ELi3EEENS4_18smem_ptr_flag_bitsILi32EEENST_INS5_IJNSA_ILi8EEESH_EEENS5_IJSH_SB_EEEEEEEvNS4_8identityES10_S1A_vS1B_EENS_8epilogue10collective6detail29Sm90TmaWarpSpecializedAdapterINS1E_15DefaultEpilogueISJ_SK_SK_NS1D_6thread17LinearCombinationISJ_Li1EffLNS1I_9ScaleType4KindE0ELNS_15FloatRoundStyleE2ESJ_EENS1_15EpilogueDefaultEEEEEvvEEEEvNT_6ParamsE,(.L_x_327 - _ZN7cutlass13device_kernelINS_4gemm6kernel13GemmUniversalIN4cute5tupleIJiiiiEEENS1_10collective13CollectiveMmaINS1_34MainloopSm90TmaGmmaWarpSpecializedILi5ENS5_IJNS4_1CILi1EEESB_SB_EEENS1_32KernelTmaWarpSpecializedPingpongEEENS5_IJNSA_ILi64EEENSA_ILi256EEENSA_ILi32EEEEEENS_10tfloat32_tENS5_IJlSB_lEEESJ_SK_NS4_8TiledMMAINS4_8MMA_AtomIJNS4_4SM904GMMA30MMA_64x256x8_F32TF32TF32_SS_TNILNSO_7ScaleInE1ELSQ_1EEEEEENS4_6LayoutISC_NS5_IJNSA_ILi0EEESU_SU_EEEEENS5_IJNS4_10UnderscoreESX_SX_EEEEENS4_13SM90_TMA_LOADENS4_14ComposedLayoutINS4_7SwizzleILi3ELi4ELi3EEENS4_18smem_ptr_flag_bitsILi32EEENST_INS5_IJNSA_ILi8EEESH_EEENS5_IJSH_SB_EEEEEEEvNS4_8identityES10_S1A_vS1B_EENS_8epilogue10collective6detail29Sm90TmaWarpSpecializedAdapterINS1E_15DefaultEpilogueISJ_SK_SK_NS1D_6thread17LinearCombinationISJ_Li1EffLNS1I_9ScaleType4KindE0ELNS_15FloatRoundStyleE2ESJ_EENS1_15EpilogueDefaultEEEEEvvEEEEvNT_6ParamsE)
        .other          _ZN7cutlass13device_kernelINS_4gemm6kernel13GemmUniversalIN4cute5tupleIJiiiiEEENS1_10collective13CollectiveMmaINS1_34MainloopSm90TmaGmmaWarpSpecializedILi5ENS5_IJNS4_1CILi1EEESB_SB_EEENS1_32KernelTmaWarpSpecializedPingpongEEENS5_IJNSA_ILi64EEENSA_ILi256EEENSA_ILi32EEEEEENS_10tfloat32_tENS5_IJlSB_lEEESJ_SK_NS4_8TiledMMAINS4_8MMA_AtomIJNS4_4SM904GMMA30MMA_64x256x8_F32TF32TF32_SS_TNILNSO_7ScaleInE1ELSQ_1EEEEEENS4_6LayoutISC_NS5_IJNSA_ILi0EEESU_SU_EEEEENS5_IJNS4_10UnderscoreESX_SX_EEEEENS4_13SM90_TMA_LOADENS4_14ComposedLayoutINS4_7SwizzleILi3ELi4ELi3EEENS4_18smem_ptr_flag_bitsILi32EEENST_INS5_IJNSA_ILi8EEESH_EEENS5_IJSH_SB_EEEEEEEvNS4_8identityES10_S1A_vS1B_EENS_8epilogue10collective6detail29Sm90TmaWarpSpecializedAdapterINS1E_15DefaultEpilogueISJ_SK_SK_NS1D_6thread17LinearCombinationISJ_Li1EffLNS1I_9ScaleType4KindE0ELNS_15FloatRoundStyleE2ESJ_EENS1_15EpilogueDefaultEEEEEvvEEEEvNT_6ParamsE,@"STO_CUDA_ENTRY STV_DEFAULT"
_ZN7cutlass13device_kernelINS_4gemm6kernel13GemmUniversalIN4cute5tupleIJiiiiEEENS1_10collective13CollectiveMmaINS1_34MainloopSm90TmaGmmaWarpSpecializedILi5ENS5_IJNS4_1CILi1EEESB_SB_EEENS1_32KernelTmaWarpSpecializedPingpongEEENS5_IJNSA_ILi64EEENSA_ILi256EEENSA_ILi32EEEEEENS_10tfloat32_tENS5_IJlSB_lEEESJ_SK_NS4_8TiledMMAINS4_8MMA_AtomIJNS4_4SM904GMMA30MMA_64x256x8_F32TF32TF32_SS_TNILNSO_7ScaleInE1ELSQ_1EEEEEENS4_6LayoutISC_NS5_IJNSA_ILi0EEESU_SU_EEEEENS5_IJNS4_10UnderscoreESX_SX_EEEEENS4_13SM90_TMA_LOADENS4_14ComposedLayoutINS4_7SwizzleILi3ELi4ELi3EEENS4_18smem_ptr_flag_bitsILi32EEENST_INS5_IJNSA_ILi8EEESH_EEENS5_IJSH_SB_EEEEEEEvNS4_8identityES10_S1A_vS1B_EENS_8epilogue10collective6detail29Sm90TmaWarpSpecializedAdapterINS1E_15DefaultEpilogueISJ_SK_SK_NS1D_6thread17LinearCombinationISJ_Li1EffLNS1I_9ScaleType4KindE0ELNS_15FloatRoundStyleE2ESJ_EENS1_15EpilogueDefaultEEEEEvvEEEEvNT_6ParamsE:
[----:B------:R-:W0:Y:S02]  /*0000*/  LDC R1, c[0x0][0x28] ;  /* 0x00000a00ff017b82 */ /* 0x000e240000000800 */
[----:B0-----:R-:W-:Y:S01]  /*0010*/  VIADD R1, R1, 0xfffffff8 ;  /* 0xfffffff801017836 */ /* 0x001fe20000000000 */
[----:B------:R-:W0:Y:S01]  /*0020*/  S2R R4, SR_TID.X ;  /* 0x0000000000047919 */ /* 0x000e220000002100 */
[----:B------:R-:W-:Y:S01]  /*0030*/  ELECT P0, URZ, PT ;  /* 0x00000000003f782f */ /* 0x000fe20003800000 */
[----:B------:R-:W-:Y:S01]  /*0040*/  BSSY B0, `(.L_x_0) ;  /* 0x000000f000007945 */ /* 0x000fe20003800000 */
[--C-:B0-----:R-:W-:Y:S02]  /*0050*/  SHF.R.U32.HI R0, RZ, 0x5, R4.reuse ;  /* 0x00000005ff007819 */ /* 0x101fe40000011604 */
[----:B------:R-:W-:-:S03]  /*0060*/  SHF.R.U32.HI R5, RZ, 0x7, R4 ;  /* 0x00000007ff057819 */ /* 0x000fc60000011604 */
[----:B------:R-:W0:Y:S04]  /*0070*/  SHFL.IDX PT, R2, R0, RZ, 0x1f ;  /* 0x00001fff00027589 */ /* 0x000e2800000e0000 */
[----:B------:R1:W2:Y:S01]  /*0080*/  SHFL.IDX PT, R8, R5, RZ, 0x1f ;  /* 0x00001fff05087589 */ /* 0x0002a200000e0000 */
[----:B0-----:R-:W-:-:S13]  /*0090*/  ISETP.NE.OR P0, PT, R2, RZ, !P0 ;  /* 0x000000ff0200720c */ /* 0x001fda0004705670 */
[----:B-12---:R-:W-:Y:S05]  /*00a0*/  @P0 BRA `(.L_x_1) ;  /* 0x0000000000200947 */ /* 0x006fea0003800000 */
[----:B------:R-:W-:Y:S02]  /*00b0*/  ULDC.64 UR4, c[0x0][0x198] ;  /* 0x0000660000047ab9 */ /* 0x000fe40000000a00 */
[----:B------:R-:W-:Y:S02]  /*00c0*/  UIADD3 UR6, UP0, UR4, 0xf0, URZ ;  /* 0x000000f004067890 */ /* 0x000fe4000ff1e03f */
[----:B------:R-:W-:Y:S02]  /*00d0*/  UIADD3 UR4, UP1, UR4, 0x1f0, URZ ;  /* 0x000001f004047890 */ /* 0x000fe4000ff3e03f */
[----:B------:R-:W-:Y:S02]  /*00e0*/  UIADD3.X UR7, URZ, UR5, URZ, UP0, !UPT ;  /* 0x000000053f077290 */ /* 0x000fe400087fe43f */
[----:B------:R-:W-:-:S07]  /*00f0*/  UIADD3.X UR5, URZ, UR5, URZ, UP1, !UPT ;  /* 0x000000053f057290 */ /* 0x000fce0008ffe43f */
[----:B------:R0:W-:Y:S02]  /*0100*/  UTMACCTL.PF [UR6] ;  /* 0x00000000060079b9 */ /* 0x0001e40008040000 */
[----:B------:R0:W-:Y:S02]  /*0110*/  UTMACCTL.PF [UR4] ;  /* 0x00000000040079b9 */ /* 0x0001e40008040000 */
[----:B0-----:R-:W-:Y:S01]  /*0120*/  NOP ;  /* 0x0000000000007918 */ /* 0x001fe20000000000 */
.L_x_1:
[----:B------:R-:W-:Y:S05]  /*0130*/  BSYNC B0 ;  /* 0x0000000000007941 */ /* 0x000fea0003800000 */
.L_x_0:
[----:B------:R-:W0:Y:S02]  /*0140*/  SHFL.IDX PT, R3, R0, RZ, 0x1f ;  /* 0x00001fff00037589 */ /* 0x000e2400000e0000 */
[----:B0-----:R-:W-:-:S13]  /*0150*/  ISETP.NE.AND P0, PT, R3, RZ, PT ;  /* 0x000000ff0300720c */ /* 0x001fda0003f05270 */
[----:B------:R-:W-:Y:S05]  /*0160*/  @P0 BRA `(.L_x_2) ;  /* 0x0000000000600947 */ /* 0x000fea0003800000 */
[----:B------:R-:W0:Y:S01]  /*0170*/  S2UR UR8, SR_CgaCtaId ;  /* 0x00000000000879c3 */ /* 0x000e220000008800 */
[----:B------:R-:W-:Y:S01]  /*0180*/  UMOV UR4, 0x400 ;  /* 0x0000040000047882 */ /* 0x000fe20000000000 */
[----:B------:R-:W-:Y:S01]  /*0190*/  UMOV UR5, 0x1 ;  /* 0x0000000100057882 */ /* 0x000fe20000000000 */
[----:B------:R-:W-:Y:S01]  /*01a0*/  UMOV UR6, 0x80 ;  /* 0x0000008000067882 */ /* 0x000fe20000000000 */
[----:B------:R-:W-:Y:S01]  /*01b0*/  ELECT P0, URZ, PT ;  /* 0x00000000003f782f */ /* 0x000fe20003800000 */
[----:B------:R-:W-:-:S04]  /*01c0*/  UIADD3 UR6, -UR6, 0x100000, URZ ;  /* 0x0010000006067890 */ /* 0x000fc8000fffe13f */
[----:B------:R-:W-:Y:S02]  /*01d0*/  USHF.L.U32 UR7, UR6, 0xb, URZ ;  /* 0x0000000b06077899 */ /* 0x000fe4000800063f */
[----:B------:R-:W-:Y:S02]  /*01e0*/  USHF.L.U32 UR6, UR6, 0x1, URZ ;  /* 0x0000000106067899 */ /* 0x000fe4000800063f */
[----:B0-----:R-:W-:Y:S02]  /*01f0*/  ULEA UR8, UR8, UR4, 0x18 ;  /* 0x0000000408087291 */ /* 0x001fe4000f8ec03f */
[----:B------:R-:W-:-:S04]  /*0200*/  UIADD3 UR4, -UR5, 0x100000, URZ ;  /* 0x0010000005047890 */ /* 0x000fc8000fffe13f */
[----:B------:R-:W-:Y:S02]  /*0210*/  USHF.L.U32 UR5, UR4, 0xb, URZ ;  /* 0x0000000b04057899 */ /* 0x000fe4000800063f */
[----:B------:R-:W-:Y:S01]  /*0220*/  USHF.L.U32 UR4, UR4, 0x1, URZ ;  /* 0x0000000104047899 */ /* 0x000fe2000800063f */
[----:B------:R-:W0:Y:S11]  /*0230*/  FENCE.VIEW.ASYNC.S ;  /* 0x00000000000073c6 */ /* 0x000e360000000000 */
[----:B0-----:R0:W1:Y:S01]  /*0240*/  SYNCS.EXCH.64 URZ, [UR8], UR4 ;  /* 0x00000004083f75b2 */ /* 0x0010620008000100 */
[----:B------:R0:W2:Y:S01]  /*0250*/  SYNCS.EXCH.64 URZ, [UR8+0x28], UR6 ;  /* 0x00002806083f75b2 */ /* 0x0000a20008000100 */
[----:B------:R0:W3:Y:S01]  /*0260*/  SYNCS.EXCH.64 URZ, [UR8+0x8], UR4 ;  /* 0x00000804083f75b2 */ /* 0x0000e20008000100 */
[----:B------:R0:W4:Y:S01]  /*0270*/  SYNCS.EXCH.64 URZ, [UR8+0x30], UR6 ;  /* 0x00003006083f75b2 */ /* 0x0001220008000100 */
[----:B------:R0:W0:Y:S01]  /*0280*/  SYNCS.EXCH.64 URZ, [UR8+0x10], UR4 ;  /* 0x00001004083f75b2 */ /* 0x0000220008000100 */
[----:B------:R0:W0:Y:S01]  /*0290*/  SYNCS.EXCH.64 URZ, [UR8+0x38], UR6 ;  /* 0x00003806083f75b2 */ /* 0x0000220008000100 */
[----:B------:R0:W0:Y:S01]  /*02a0*/  SYNCS.EXCH.64 URZ, [UR8+0x18], UR4 ;  /* 0x00001804083f75b2 */ /* 0x0000220008000100 */
[----:B------:R0:W0:Y:S01]  /*02b0*/  SYNCS.EXCH.64 URZ, [UR8+0x40], UR6 ;  /* 0x00004006083f75b2 */ /* 0x0000220008000100 */
[----:B------:R0:W0:Y:S01]  /*02c0*/  SYNCS.EXCH.64 URZ, [UR8+0x20], UR4 ;  /* 0x00002004083f75b2 */ /* 0x0000220008000100 */
[----:B------:R0:W0:Y:S01]  /*02d0*/  SYNCS.EXCH.64 URZ, [UR8+0x48], UR6 ;  /* 0x00004806083f75b2 */ /* 0x0000220008000100 */
[----:B------:R-:W-:Y:S01]  /*02e0*/  NOP ;  /* 0x0000000000007918 */ /* 0x000fe20000000000 */
.L_x_2:
[----:B------:R-:W5:Y:S01]  /*02f0*/  SHFL.IDX PT, R6, R0, RZ, 0x1f ;  /* 0x00001fff00067589 */ /* 0x000f6200000e0000 */
[----:B------:R-:W-:Y:S01]  /*0300*/  ELECT P0, URZ, PT ;  /* 0x00000000003f782f */ /* 0x000fe20003800000 */
[----:B------:R-:W-:Y:S01]  /*0310*/  NOP ;  /* 0x0000000000007918 */ /* 0x000fe20000000000 */
[----:B------:R-:W-:Y:S01]  /*0320*/  ELECT P1, URZ, PT ;  /* 0x00000000003f782f */ /* 0x000fe20003820000 */
[----:B------:R-:W1:Y:S01]  /*0330*/  SHFL.IDX PT, R3, R0, RZ, 0x1f ;  /* 0x00001fff00037589 */ /* 0x000e6200000e0000 */
[----:B0-----:R-:W-:Y:S01]  /*0340*/  UMOV UR4, 0x20 ;  /* 0x0000002000047882 */ /* 0x001fe20000000000 */
[----:B------:R-:W-:Y:S01]  /*0350*/  UMOV UR11, 0x80 ;  /* 0x00000080000b7882 */ /* 0x000fe20000000000 */
[----:B------:R-:W-:Y:S01]  /*0360*/  NOP ;  /* 0x0000000000007918 */ /* 0x000fe20000000000 */
[C---:B------:R-:W-:Y:S01]  /*0370*/  VIADD R33, R8.reuse, 0xffffffff ;  /* 0xffffffff08217836 */ /* 0x040fe20000000000 */
[----:B------:R-:W0:Y:S01]  /*0380*/  SHFL.IDX PT, R5, R5, RZ, 0x1f ;  /* 0x00001fff05057589 */ /* 0x000e2200000e0000 */
[----:B------:R-:W-:Y:S01]  /*0390*/  ULDC.64 UR36, c[0x0][0x208] ;  /* 0x0000820000247ab9 */ /* 0x000fe20000000a00 */
[----:B------:R-:W-:-:S02]  /*03a0*/  ISETP.NE.AND P2, PT, R8, RZ, PT ;  /* 0x000000ff0800720c */ /* 0x000fc40003f45270 */
[----:B------:R-:W-:Y:S02]  /*03b0*/  ISETP.GE.U32.AND P3, PT, R33, 0x2, PT ;  /* 0x000000022100780c */ /* 0x000fe40003f66070 */
[----:B-----5:R-:W-:Y:S02]  /*03c0*/  ISETP.NE.OR P0, PT, R6, RZ, !P0 ;  /* 0x000000ff0600720c */ /* 0x020fe40004705670 */
[----:B-1----:R-:W-:Y:S02]  /*03d0*/  ISETP.NE.OR P1, PT, R3, RZ, !P1 ;  /* 0x000000ff0300720c */ /* 0x002fe40004f25670 */
[----:B------:R-:W-:-:S04]  /*03e0*/  SHF.R.S32.HI R3, RZ, 0x1f, R2 ;  /* 0x0000001fff037819 */ /* 0x000fc80000011402 */
[----:B------:R-:W-:-:S05]  /*03f0*/  LEA.HI R3, R3, R2, RZ, 0x2 ;  /* 0x0000000203037211 */ /* 0x000fca00078f10ff */
[----:B------:R-:W-:Y:S01]  /*0400*/  VOTEU.ALL UP0, P0 ;  /* 0x00000000003f7886 */ /* 0x000fe20000000000 */
[----:B------:R-:W-:Y:S01]  /*0410*/  LOP3.LUT R3, R3, 0xfffffffc, RZ, 0xc0, !PT ;  /* 0xfffffffc03037812 */ /* 0x000fe200078ec0ff */
[----:B------:R-:W-:-:S03]  /*0420*/  VOTEU.ALL UP1, P1 ;  /* 0x00000000003f7886 */ /* 0x000fc60000820000 */
[----:B------:R-:W1:Y:S01]  /*0430*/  @!UP0 S2UR UR7, SR_CgaCtaId ;  /* 0x00000000000789c3 */ /* 0x000e620000008800 */
[----:B------:R-:W-:Y:S01]  /*0440*/  @!UP0 UMOV UR6, 0x400 ;  /* 0x0000040000068882 */ /* 0x000fe20000000000 */
[----:B------:R-:W-:-:S04]  /*0450*/  @!UP0 UIADD3 UR4, -UR4, 0x100000, URZ ;  /* 0x0010000004048890 */ /* 0x000fc8000fffe13f */
[----:B------:R-:W-:Y:S02]  /*0460*/  @!UP0 USHF.L.U32 UR5, UR4, 0xb, URZ ;  /* 0x0000000b04058899 */ /* 0x000fe4000800063f */
[----:B------:R-:W-:Y:S01]  /*0470*/  @!UP0 USHF.L.U32 UR4, UR4, 0x1, URZ ;  /* 0x0000000104048899 */ /* 0x000fe2000800063f */
[----:B------:R-:W-:Y:S01]  /*0480*/  IMAD.IADD R0, R2, 0x1, -R3 ;  /* 0x0000000102007824 */ /* 0x000fe200078e0a03 */
[----:B------:R-:W-:Y:S01]  /*0490*/  @!UP1 UMOV UR9, 0x400 ;  /* 0x0000040000099882 */ /* 0x000fe20000000000 */
[----:B------:R-:W-:Y:S01]  /*04a0*/  VOTEU.ALL UP2, P1 ;  /* 0x00000000003f7886 */ /* 0x000fe20000840000 */
[----:B------:R-:W-:Y:S01]  /*04b0*/  VOTEU.ALL UP3, P1 ;  /* 0x00000000003f7886 */ /* 0x000fe20000860000 */
[----:B------:R-:W-:Y:S01]  /*04c0*/  VOTEU.ALL UP4, P1 ;  /* 0x00000000003f7886 */ /* 0x000fe20000880000 */
[----:B------:R-:W5:Y:S01]  /*04d0*/  @!UP1 S2UR UR10, SR_CgaCtaId ;  /* 0x00000000000a99c3 */ /* 0x000f620000008800 */
[----:B------:R-:W-:Y:S01]  /*04e0*/  VOTEU.ALL UP5, P1 ;  /* 0x00000000003f7886 */ /* 0x000fe200008a0000 */
[----:B------:R-:W-:-:S04]  /*04f0*/  SHF.R.S32.HI R3, RZ, 0x1f, R4 ;  /* 0x0000001fff037819 */ /* 0x000fc80000011404 */
[----:B------:R-:W-:-:S04]  /*0500*/  LEA.HI R3, R3, R4, RZ, 0x7 ;  /* 0x0000000403037211 */ /* 0x000fc800078f38ff */
[----:B------:R-:W-:-:S05]  /*0510*/  LOP3.LUT R3, R3, 0xffffff80, RZ, 0xc0, !PT ;  /* 0xffffff8003037812 */ /* 0x000fca00078ec0ff */
[----:B------:R-:W-:Y:S01]  /*0520*/  IMAD.IADD R3, R4, 0x1, -R3 ;  /* 0x0000000104037824 */ /* 0x000fe200078e0a03 */
[----:B-1----:R-:W-:Y:S02]  /*0530*/  @!UP0 ULEA UR8, UR7, UR6, 0x18 ;  /* 0x0000000607088291 */ /* 0x002fe4000f8ec03f */
[----:B------:R-:W-:-:S04]  /*0540*/  @!UP1 UIADD3 UR6, -UR11, 0x100000, URZ ;  /* 0x001000000b069890 */ /* 0x000fc8000fffe13f */
[----:B------:R-:W-:Y:S02]  /*0550*/  @!UP1 USHF.L.U32 UR7, UR6, 0xb, URZ ;  /* 0x0000000b06079899 */ /* 0x000fe4000800063f */
[----:B------:R-:W-:Y:S01]  /*0560*/  @!UP1 USHF.L.U32 UR6, UR6, 0x1, URZ ;  /* 0x0000000106069899 */ /* 0x000fe2000800063f */
[----:B------:R-:W-:Y:S01]  /*0570*/  VOTEU.ALL UP0, P0 ;  /* 0x00000000003f7886 */ /* 0x000fe20000000000 */
[----:B-----5:R-:W-:Y:S01]  /*0580*/  @!UP1 ULEA UR9, UR10, UR9, 0x18 ;  /* 0x000000090a099291 */ /* 0x020fe2000f8ec03f */
[----:B------:R-:W-:Y:S02]  /*0590*/  VOTEU.ALL UP1, P0 ;  /* 0x00000000003f7886 */ /* 0x000fe40000020000 */
[----:B------:R-:W-:Y:S01]  /*05a0*/  ULDC.64 UR10, c[0x0][0x598] ;  /* 0x00016600000a7ab9 */ /* 0x000fe20000000a00 */
[----:B------:R-:W-:Y:S01]  /*05b0*/  ISETP.NE.AND P0, PT, R0, 0x3, PT ;  /* 0x000000030000780c */ /* 0x000fe20003f05270 */
[----:B------:R-:W1:Y:S02]  /*05c0*/  FENCE.VIEW.ASYNC.S ;  /* 0x00000000000073c6 */ /* 0x000e640000000000 */
[----:B-1----:R1:W2:Y:S01]  /*05d0*/  @!UP0 SYNCS.EXCH.64 URZ, [UR8+0x80], UR4 ;  /* 0x00008004083f85b2 */ /* 0x0022a20008000100 */
[----:B------:R-:W-:-:S02]  /*05e0*/  ISETP.NE.U32.AND P1, PT, RZ, UR10, PT ;  /* 0x0000000aff007c0c */ /* 0x000fc4000bf25070 */
[----:B------:R-:W-:Y:S02]  /*05f0*/  ISETP.EQ.OR P0, PT, R0, RZ, !P0 ;  /* 0x000000ff0000720c */ /* 0x000fe40004702670 */
[----:B------:R-:W-:Y:S02]  /*0600*/  ISETP.NE.AND.EX P1, PT, RZ, UR11, PT, P1 ;  /* 0x0000000bff007c0c */ /* 0x000fe4000bf25310 */
[----:B------:R-:W-:-:S04]  /*0610*/  ISETP.EQ.AND P0, PT, R8, RZ, P0 ;  /* 0x000000ff0800720c */ /* 0x000fc80000702270 */
[----:B------:R-:W-:-:S04]  /*0620*/  SEL R16, RZ, 0x1, !P0 ;  /* 0x00000001ff107807 */ /* 0x000fc80004000000 */
[----:B------:R-:W-:Y:S01]  /*0630*/  SEL R16, R16, 0x2, P3 ;  /* 0x0000000210107807 */ /* 0x000fe20001800000 */
[----:B------:R1:W2:Y:S01]  /*0640*/  @!UP1 SYNCS.EXCH.64 URZ, [UR8+0x88], UR4 ;  /* 0x00008804083f95b2 */ /* 0x0002a20008000100 */
[----:B------:R-:W-:Y:S01]  /*0650*/  NOP ;  /* 0x0000000000007918 */ /* 0x000fe20000000000 */
[----:B------:R1:W2:Y:S01]  /*0660*/  @!UP2 SYNCS.EXCH.64 URZ, [UR9+0x60], UR6 ;  /* 0x00006006093fa5b2 */ /* 0x0002a20008000100 */
[----:B------:R1:W2:Y:S01]  /*0670*/  @!UP3 SYNCS.EXCH.64 URZ, [UR9+0x68], UR6 ;  /* 0x00006806093fb5b2 */ /* 0x0002a20008000100 */
[----:B------:R1:W2:Y:S01]  /*0680*/  @!UP4 SYNCS.EXCH.64 URZ, [UR9+0x70], UR6 ;  /* 0x00007006093fc5b2 */ /* 0x0002a20008000100 */
[----:B------:R1:W2:Y:S01]  /*0690*/  @!UP5 SYNCS.EXCH.64 URZ, [UR9+0x78], UR6 ;  /* 0x00007806093fd5b2 */ /* 0x0002a20008000100 */
[----:B------:R-:W-:Y:S01]  /*06a0*/  NOP ;  /* 0x0000000000007918 */ /* 0x000fe20000000000 */
[----:B--234-:R-:W-:Y:S06]  /*06b0*/  BAR.SYNC.DEFER_BLOCKING 0x0 ;  /* 0x0000000000007b1d */ /* 0x01cfec0000010000 */
[----:B01----:R-:W-:Y:S05]  /*06c0*/  @!P1 BRA `(.L_x_3) ;  /* 0x00000000001c9947 */ /* 0x003fea0003800000 */
[----:B------:R-:W0:Y:S02]  /*06d0*/  LDC.64 R6, c[0x0][0x598] ;  /* 0x00016600ff067b82 */ /* 0x000e240000000a00 */
[----:B0-----:R-:W2:Y:S02]  /*06e0*/  LDG.E.64 R6, desc[UR36][R6.64] ;  /* 0x0000002406067981 */ /* 0x001ea4000c1e1b00 */
[----:B--2---:R-:W-:-:S04]  /*06f0*/  ISETP.NE.U32.AND P0, PT, R6, RZ, PT ;  /* 0x000000ff0600720c */ /* 0x004fc80003f05070 */
[----:B------:R-:W-:-:S13]  /*0700*/  ISETP.NE.AND.EX P0, PT, R7, RZ, PT, P0 ;  /* 0x000000ff0700720c */ /* 0x000fda0003f05300 */
[----:B------:R-:W-:Y:S05]  /*0710*/  @!P0 BRA `(.L_x_3) ;  /* 0x0000000000088947 */ /* 0x000fea0003800000 */
[----:B------:R1:W5:Y:S01]  /*0720*/  LD.E R153, desc[UR36][R6.64] ;  /* 0x0000002406997980 */ /* 0x000362000c101900 */
[----:B------:R-:W-:Y:S05]  /*0730*/  BRA `(.L_x_4) ;  /* 0x0000000000247947 */ /* 0x000fea0003800000 */
.L_x_3:
[----:B------:R-:W-:Y:S02]  /*0740*/  ULDC.64 UR4, c[0x0][0x588] ;  /* 0x0001620000047ab9 */ /* 0x000fe40000000a00 */
[----:B------:R-:W-:-:S04]  /*0750*/  ISETP.NE.U32.AND P0, PT, RZ, UR4, PT ;  /* 0x00000004ff007c0c */ /* 0x000fc8000bf05070 */
[----:B------:R-:W-:-:S13]  /*0760*/  ISETP.NE.AND.EX P0, PT, RZ, UR5, PT, P0 ;  /* 0x00000005ff007c0c */ /* 0x000fda000bf05300 */
[----:B------:R-:W-:Y:S05]  /*0770*/  @!P0 BRA `(.L_x_5) ;  /* 0x00000000000c8947 */ /* 0x000fea0003800000 */
[----:B------:R-:W0:Y:S02]  /*0780*/  LDC.64 R6, c[0x0][0x588] ;  /* 0x00016200ff067b82 */ /* 0x000e240000000a00 */
[----:B0-----:R0:W5:Y:S01]  /*0790*/  LDG.E R153, desc[UR36][R6.64] ;  /* 0x0000002406997981 */ /* 0x001162000c1e1900 */
[----:B------:R-:W-:Y:S05]  /*07a0*/  BRA `(.L_x_4) ;  /* 0x0000000000087947 */ /* 0x000fea0003800000 */
.L_x_5:
[----:B------:R-:W-:Y:S02]  /*07b0*/  ULDC UR4, c[0x0][0x580] ;  /* 0x0001600000047ab9 */ /* 0x000fe40000000800 */
[----:B------:R-:W-:-:S07]  /*07c0*/  IMAD.U32 R153, RZ, RZ, UR4 ;  /* 0x00000004ff997e24 */ /* 0x000fce000f8e00ff */
.L_x_4:
[----:B------:R-:W-:Y:S02]  /*07d0*/  ULDC.64 UR4, c[0x0][0x5a0] ;  /* 0x0001680000047ab9 */ /* 0x000fe40000000a00 */
[----:B------:R-:W-:-:S04]  /*07e0*/  ISETP.NE.U32.AND P0, PT, RZ, UR4, PT ;  /* 0x00000004ff007c0c */ /* 0x000fc8000bf05070 */
[----:B------:R-:W-:-:S13]  /*07f0*/  ISETP.NE.AND.EX P0, PT, RZ, UR5, PT, P0 ;  /* 0x00000005ff007c0c */ /* 0x000fda000bf05300 */
[----:B------:R-:W-:Y:S05]  /*0800*/  @!P0 BRA `(.L_x_6) ;  /* 0x00000000001c8947 */ /* 0x000fea0003800000 */
[----:B01----:R-:W0:Y:S02]  /*0810*/  LDC.64 R6, c[0x0][0x5a0] ;  /* 0x00016800ff067b82 */ /* 0x003e240000000a00 */
[----:B0-----:R-:W2:Y:S02]  /*0820*/  LDG.E.64 R6, desc[UR36][R6.64] ;  /* 0x0000002406067981 */ /* 0x001ea4000c1e1b00 */
[----:B--2---:R-:W-:-:S04]  /*0830*/  ISETP.NE.U32.AND P0, PT, R6, RZ, PT ;  /* 0x000000ff0600720c */ /* 0x004fc80003f05070 */
[----:B------:R-:W-:-:S13]  /*0840*/  ISETP.NE.AND.EX P0, PT, R7, RZ, PT, P0 ;  /* 0x000000ff0700720c */ /* 0x000fda0003f05300 */
[----:B------:R-:W-:Y:S05]  /*0850*/  @!P0 BRA `(.L_x_6) ;  /* 0x0000000000088947 */ /* 0x000fea0003800000 */
[----:B------:R3:W5:Y:S01]  /*0860*/  LD.E R152, desc[UR36][R6.64] ;  /* 0x0000002406987980 */ /* 0x000762000c101900 */
[----:B------:R-:W-:Y:S05]  /*0870*/  BRA `(.L_x_7) ;  /* 0x0000000000247947 */ /* 0x000fea0003800000 */
.L_x_6:
[----:B------:R-:W-:Y:S02]  /*0880*/  ULDC.64 UR4, c[0x0][0x590] ;  /* 0x0001640000047ab9 */ /* 0x000fe40000000a00 */
[----:B------:R-:W-:-:S04]  /*0890*/  ISETP.NE.U32.AND P0, PT, RZ, UR4, PT ;  /* 0x00000004ff007c0c */ /* 0x000fc8000bf05070 */
[----:B------:R-:W-:-:S13]  /*08a0*/  ISETP.NE.AND.EX P0, PT, RZ, UR5, PT, P0 ;  /* 0x00000005ff007c0c */ /* 0x000fda000bf05300 */
[----:B------:R-:W-:Y:S05]  /*08b0*/  @!P0 BRA `(.L_x_8) ;  /* 0x00000000000c8947 */ /* 0x000fea0003800000 */
[----:B01----:R-:W0:Y:S02]  /*08c0*/  LDC.64 R6, c[0x0][0x590] ;  /* 0x00016400ff067b82 */ /* 0x003e240000000a00 */
[----:B0-----:R2:W5:Y:S01]  /*08d0*/  LDG.E R152, desc[UR36][R6.64] ;  /* 0x0000002406987981 */ /* 0x001562000c1e1900 */
[----:B------:R-:W-:Y:S05]  /*08e0*/  BRA `(.L_x_7) ;  /* 0x0000000000087947 */ /* 0x000fea0003800000 */
.L_x_8:
[----:B------:R-:W-:Y:S02]  /*08f0*/  ULDC UR4, c[0x0][0x584] ;  /* 0x0001610000047ab9 */ /* 0x000fe40000000800 */
[----:B------:R-:W-:-:S07]  /*0900*/  IMAD.U32 R152, RZ, RZ, UR4 ;  /* 0x00000004ff987e24 */ /* 0x000fce000f8e00ff */
.L_x_7:
[----:B------:R-:W4:Y:S01]  /*0910*/  LDC R2, c[0x0][0x65c] ;  /* 0x00019700ff027b82 */ /* 0x000f220000000800 */
[----:B------:R-:W4:Y:S01]  /*0920*/  S2R R14, SR_CTAID.Y ;  /* 0x00000000000e7919 */ /* 0x000f220000002600 */
[----:B------:R-:W-:Y:S01]  /*0930*/  ULDC UR6, c[0x0][0x28c] ;  /* 0x0000a30000067ab9 */ /* 0x000fe20000000800 */
[----:B------:R-:W-:Y:S01]  /*0940*/  ISETP.NE.AND P0, PT, R8, 0x2, PT ;  /* 0x000000020800780c */ /* 0x000fe20003f05270 */
[----:B------:R-:W-:Y:S01]  /*0950*/  UIADD3 UR6, UR6, 0x1f, URZ ;  /* 0x0000001f06067890 */ /* 0x000fe2000fffe03f */
[----:B0123--:R-:W0:Y:S01]  /*0960*/  S2R R6, SR_CTAID.X ;  /* 0x0000000000067919 */ /* 0x00fe220000002500 */
[----:B------:R-:W-:Y:S01]  /*0970*/  IMAD.MOV.U32 R7, RZ, RZ, RZ ;  /* 0x000000ffff077224 */ /* 0x000fe200078e00ff */
[----:B------:R-:W-:Y:S01]  /*0980*/  UMOV UR38, URZ ;  /* 0x0000003f00267c82 */ /* 0x000fe20008000000 */
[----:B------:R-:W-:Y:S01]  /*0990*/  USHF.R.S32.HI UR7, URZ, 0x1f, UR6 ;  /* 0x0000001f3f077899 */ /* 0x000fe20008011406 */
[----:B------:R-:W-:Y:S01]  /*09a0*/  UMOV UR39, URZ ;  /* 0x0000003f00277c82 */ /* 0x000fe20008000000 */
[----:B------:R-:W-:-:S02]  /*09b0*/  ULDC.64 UR8, c[0x0][0x650] ;  /* 0x0001940000087ab9 */ /* 0x000fc40000000a00 */
[----:B------:R-:W-:-:S04]  /*09c0*/  ULEA.HI UR7, UR7, UR6, URZ, 0x5 ;  /* 0x0000000607077291 */ /* 0x000fc8000f8f283f */
[----:B------:R-:W-:Y:S01]  /*09d0*/  USHF.R.S32.HI UR40, URZ, 0x5, UR7 ;  /* 0x000000053f287899 */ /* 0x000fe20008011407 */
[----:B----4-:R-:W-:-:S13]  /*09e0*/  ISETP.NE.AND P1, PT, R2, 0x1, PT ;  /* 0x000000010200780c */ /* 0x010fda0003f25270 */
[----:B------:R-:W0:Y:S01]  /*09f0*/  @P1 LDC R19, c[0x0][0x10] ;  /* 0x00000400ff131b82 */ /* 0x000e220000000800 */
[----:B------:R-:W-:Y:S02]  /*0a00*/  @P1 IMAD.MOV.U32 R8, RZ, RZ, R14 ;  /* 0x000000ffff081224 */ /* 0x000fe400078e000e */
[----:B------:R-:W-:Y:S02]  /*0a10*/  @P1 IMAD.MOV.U32 R9, RZ, RZ, RZ ;  /* 0x000000ffff091224 */ /* 0x000fe400078e00ff */
[----:B------:R-:W-:-:S03]  /*0a20*/  @P1 IMAD.MOV.U32 R17, RZ, RZ, RZ ;  /* 0x000000ffff111224 */ /* 0x000fc600078e00ff */
[----:B------:R-:W1:Y:S01]  /*0a30*/  @!P1 LDC R11, c[0x0][0xc] ;  /* 0x00000300ff0b9b82 */ /* 0x000e620000000800 */
[----:B------:R-:W-:Y:S01]  /*0a40*/  ULDC UR4, c[0x0][0xc] ;  /* 0x0000030000047ab9 */ /* 0x000fe20000000800 */
[----:B------:R-:W-:Y:S02]  /*0a50*/  ULDC UR5, c[0x0][0x10] ;  /* 0x0000040000057ab9 */ /* 0x000fe40000000800 */
[----:B------:R-:W-:-:S04]  /*0a60*/  UIMAD.WIDE.U32 UR4, UR4, UR5, URZ ;  /* 0x00000005040472a5 */ /* 0x000fc8000f8e003f */
[----:B------:R-:W2:Y:S01]  /*0a70*/  LDC R2, c[0x0][0x14] ;  /* 0x00000500ff027b82 */ /* 0x000ea20000000800 */
[----:B0-----:R-:W-:-:S04]  /*0a80*/  @P1 IMAD.WIDE.U32 R18, R6, R19, R8 ;  /* 0x0000001306121225 */ /* 0x001fc800078e0008 */
[----:B------:R-:W-:Y:S02]  /*0a90*/  @P1 IMAD.IADD R17, R19, 0x1, R17 ;  /* 0x0000000113111824 */ /* 0x000fe400078e0211 */
[----:B-1----:R-:W-:-:S04]  /*0aa0*/  @!P1 IMAD.WIDE.U32 R8, R11, R14, R6 ;  /* 0x0000000e0b089225 */ /* 0x002fc800078e0006 */
[----:B------:R-:W-:Y:S02]  /*0ab0*/  @!P1 IMAD.MOV.U32 R18, RZ, RZ, R8 ;  /* 0x000000ffff129224 */ /* 0x000fe400078e0008 */
[----:B------:R-:W-:Y:S02]  /*0ac0*/  @!P1 IMAD.MOV.U32 R17, RZ, RZ, R9 ;  /* 0x000000ffff119224 */ /* 0x000fe400078e0009 */
[----:B--2---:R-:W-:-:S04]  /*0ad0*/  IMAD.WIDE.U32 R12, R2, UR4, RZ ;  /* 0x00000004020c7c25 */ /* 0x004fc8000f8e00ff */
[----:B------:R-:W-:Y:S01]  /*0ae0*/  IMAD R23, R2, UR5, RZ ;  /* 0x0000000502177c24 */ /* 0x000fe2000f8e02ff */
[----:B------:R0:W-:Y:S03]  /*0af0*/  STL.64 [R1], R12 ;  /* 0x0000000c01007387 */ /* 0x0001e60000100a00 */
[----:B------:R-:W-:Y:S01]  /*0b00*/  IMAD.IADD R23, R13, 0x1, R23 ;  /* 0x000000010d177824 */ /* 0x000fe200078e0217 */
[----:B------:R-:W-:Y:S06]  /*0b10*/  @P0 BRA `(.L_x_9) ;  /* 0x0000000000200947 */ /* 0x000fec0003800000 */
[----:B------:R-:W-:Y:S01]  /*0b20*/  UISETP.GE.U32.AND UP0, UPT, UR40, 0x5, UPT ;  /* 0x000000052800788c */ /* 0x000fe2000bf06070 */
[----:B------:R-:W-:Y:S01]  /*0b30*/  IADD3 R18, P0, R18, R12, RZ ;  /* 0x0000000c12127210 */ /* 0x000fe20007f1e0ff */
[----:B------:R-:W-:Y:S01]  /*0b40*/  UIMAD.WIDE.U32 UR4, UR40, -0x33333333, URZ ;  /* 0xcccccccd280478a5 */ /* 0x000fe2000f8e003f */
[----:B------:R-:W-:-:S03]  /*0b50*/  UMOV UR39, URZ ;  /* 0x0000003f00277c82 */ /* 0x000fc60008000000 */
[----:B------:R-:W-:Y:S01]  /*0b60*/  USHF.R.U32.HI UR4, URZ, 0x2, UR5 ;  /* 0x000000023f047899 */ /* 0x000fe20008011605 */
[----:B------:R-:W-:-:S03]  /*0b70*/  IMAD.X R17, R23, 0x1, R17, P0 ;  /* 0x0000000117117824 */ /* 0x000fc600000e0611 */
[----:B------:R-:W-:Y:S02]  /*0b80*/  UIMAD UR38, UR4, -0x5, UR40 ;  /* 0xfffffffb042678a4 */ /* 0x000fe4000f8e0228 */
[----:B------:R-:W-:-:S12]  /*0b90*/  @UP0 ULOP3.LUT UR39, UR4, 0x1, URZ, 0xc0, !UPT ;  /* 0x0000000104270892 */ /* 0x000fd8000f8ec03f */
.L_x_9:
[----:B------:R-:W-:Y:S01]  /*0ba0*/  ISETP.GE.U32.AND P0, PT, R18, UR8, PT ;  /* 0x0000000812007c0c */ /* 0x000fe2000bf06070 */
[----:B------:R-:W-:Y:S01]  /*0bb0*/  IMAD.MOV.U32 R19, RZ, RZ, -0x1 ;  /* 0xffffffffff137424 */ /* 0x000fe200078e00ff */
[----:B------:R-:W-:Y:S01]  /*0bc0*/  PRMT R8, RZ, 0x7610, R8 ;  /* 0x00007610ff087816 */ /* 0x000fe20000000008 */
[----:B------:R-:W-:Y:S01]  /*0bd0*/  IMAD.MOV.U32 R22, RZ, RZ, -0x1 ;  /* 0xffffffffff167424 */ /* 0x000fe200078e00ff */
[----:B------:R-:W-:Y:S01]  /*0be0*/  ISETP.GE.U32.AND.EX P0, PT, R17, UR9, PT, P0 ;  /* 0x0000000911007c0c */ /* 0x000fe2000bf06100 */
[----:B------:R-:W-:-:S12]  /*0bf0*/  IMAD.MOV.U32 R2, RZ, RZ, -0x1 ;  /* 0xffffffffff027424 */ /* 0x000fd800078e00ff */
[----:B------:R-:W-:Y:S05]  /*0c00*/  @P0 BRA `(.L_x_10) ;  /* 0x00000004005c0947 */ /* 0x000fea0003800000 */
[----:B------:R-:W1:Y:S01]  /*0c10*/  LDC.64 R20, c[0x0][0x628] ;  /* 0x00018a00ff147b82 */ /* 0x000e620000000a00 */
[----:B------:R-:W-:Y:S02]  /*0c20*/  IMAD.MOV.U32 R8, RZ, RZ, R18 ;  /* 0x000000ffff087224 */ /* 0x000fe400078e0012 */
[----:B------:R-:W-:-:S05]  /*0c30*/  IMAD.MOV.U32 R9, RZ, RZ, R17 ;  /* 0x000000ffff097224 */ /* 0x000fca00078e0011 */
[----:B------:R-:W2:Y:S08]  /*0c40*/  LDC R2, c[0x0][0x630] ;  /* 0x00018c00ff027b82 */ /* 0x000eb00000000800 */
[----:B------:R-:W3:Y:S01]  /*0c50*/  LDC.64 R24, c[0x0][0x620] ;  /* 0x00018800ff187b82 */ /* 0x000ee20000000a00 */
[----:B-1----:R-:W-:-:S04]  /*0c60*/  ISETP.NE.U32.AND P0, PT, R20, RZ, PT ;  /* 0x000000ff1400720c */ /* 0x002fc80003f05070 */
[----:B------:R-:W-:-:S13]  /*0c70*/  ISETP.NE.AND.EX P0, PT, R21, RZ, PT, P0 ;  /* 0x000000ff1500720c */ /* 0x000fda0003f05300 */
[----:B--23--:R-:W-:Y:S05]  /*0c80*/  @!P0 BRA `(.L_x_11) ;  /* 0x0000000000288947 */ /* 0x00cfea0003800000 */
[----:B0-----:R-:W0:Y:S02]  /*0c90*/  LDC R13, c[0x0][0x634] ;  /* 0x00018d00ff0d7b82 */ /* 0x001e240000000800 */
[----:B0-----:R-:W-:-:S05]  /*0ca0*/  IADD3 R13, P0, R18, R13, RZ ;  /* 0x0000000d120d7210 */ /* 0x001fca0007f1e0ff */
[----:B------:R-:W-:-:S04]  /*0cb0*/  IMAD.X R15, RZ, RZ, R17, P0 ;  /* 0x000000ffff0f7224 */ /* 0x000fc800000e0611 */
[----:B------:R-:W-:-:S04]  /*0cc0*/  IMAD.WIDE.U32 R8, R15, R20, RZ ;  /* 0x000000140f087225 */ /* 0x000fc800078e00ff */
[----:B------:R-:W-:-:S04]  /*0cd0*/  IMAD.WIDE.U32 R10, P0, R13, R21, R8 ;  /* 0x000000150d0a7225 */ /* 0x000fc80007800008 */
[----:B------:R-:W-:-:S04]  /*0ce0*/  IMAD.WIDE.U32 R8, R13, R20, RZ ;  /* 0x000000140d087225 */ /* 0x000fc800078e00ff */
[----:B------:R-:W-:Y:S01]  /*0cf0*/  IMAD.X R13, RZ, RZ, RZ, P0 ;  /* 0x000000ffff0d7224 */ /* 0x000fe200000e06ff */
[----:B------:R-:W-:Y:S01]  /*0d00*/  IADD3 RZ, P0, R9, R10, RZ ;  /* 0x0000000a09ff7210 */ /* 0x000fe20007f1e0ff */
[----:B------:R-:W-:-:S04]  /*0d10*/  IMAD.MOV.U32 R12, RZ, RZ, R11 ;  /* 0x000000ffff0c7224 */ /* 0x000fc800078e000b */
[----:B------:R-:W-:-:S08]  /*0d20*/  IMAD.WIDE.U32.X R8, R15, R21, R12, P0 ;  /* 0x000000150f087225 */ /* 0x000fd000000e040c */
.L_x_11:
[-CC-:B------:R-:W-:Y:S01]  /*0d30*/  SHF.R.U64 R31, R8, R2.reuse, R9.reuse ;  /* 0x00000002081f7219 */ /* 0x180fe20000001209 */
[----:B0-----:R-:W0:Y:S01]  /*0d40*/  LDC R12, c[0x0][0x618] ;  /* 0x00018600ff0c7b82 */ /* 0x001e220000000800 */
[----:B------:R-:W-:Y:S01]  /*0d50*/  SHF.R.U32.HI R7, RZ, R2, R9 ;  /* 0x00000002ff077219 */ /* 0x000fe20000011609 */
[----:B------:R-:W-:Y:S01]  /*0d60*/  ULDC UR4, c[0x0][0x150] ;  /* 0x0000540000047ab9 */ /* 0x000fe20000000800 */
[----:B------:R-:W-:Y:S01]  /*0d70*/  IADD3 R11, P0, RZ, -R31, RZ ;  /* 0x8000001fff0b7210 */ /* 0x000fe20007f1e0ff */
[----:B------:R-:W-:Y:S01]  /*0d80*/  IMAD.MOV.U32 R19, RZ, RZ, R17 ;  /* 0x000000ffff137224 */ /* 0x000fe200078e0011 */
[----:B------:R-:W-:-:S03]  /*0d90*/  I2FP.F32.U32 R2, R6 ;  /* 0x0000000600027245 */ /* 0x000fc60000201000 */
[----:B------:R-:W1:Y:S01]  /*0da0*/  LDC.64 R26, c[0x0][0x640] ;  /* 0x00019000ff1a7b82 */ /* 0x000e620000000a00 */
[----:B------:R-:W-:Y:S02]  /*0db0*/  IMAD.X R13, RZ, RZ, ~R7, P0 ;  /* 0x000000ffff0d7224 */ /* 0x000fe400000e0e07 */
[----:B------:R-:W-:Y:S01]  /*0dc0*/  FMUL R2, R2, UR4 ;  /* 0x0000000402027c20 */ /* 0x000fe20008400000 */
[----:B------:R-:W-:Y:S01]  /*0dd0*/  IMAD.WIDE.U32 R8, R11, R24, R18 ;  /* 0x000000180b087225 */ /* 0x000fe200078e0012 */
[----:B------:R-:W-:-:S03]  /*0de0*/  ULDC UR4, c[0x0][0x154] ;  /* 0x0000550000047ab9 */ /* 0x000fc60000000800 */
[----:B------:R-:W-:Y:S01]  /*0df0*/  IMAD R10, R13, R24, RZ ;  /* 0x000000180d0a7224 */ /* 0x000fe200078e02ff */
[----:B------:R-:W2:Y:S01]  /*0e00*/  LDC R7, c[0x0][0x144] ;  /* 0x00005100ff077b82 */ /* 0x000ea20000000800 */
[----:B------:R-:W3:Y:S02]  /*0e10*/  F2I.U32.TRUNC.NTZ R2, R2 ;  /* 0x0000000200027305 */ /* 0x000ee4000020f000 */
[----:B------:R-:W-:-:S04]  /*0e20*/  IMAD R11, R11, R25, R10 ;  /* 0x000000190b0b7224 */ /* 0x000fc800078e020a */
[----:B------:R-:W-:Y:S01]  /*0e30*/  IMAD.IADD R9, R9, 0x1, R11 ;  /* 0x0000000109097824 */ /* 0x000fe200078e020b */
[----:B------:R-:W4:Y:S01]  /*0e40*/  LDC R22, c[0x0][0x608] ;  /* 0x00018200ff167b82 */ /* 0x000f220000000800 */
[----:B------:R-:W-:-:S03]  /*0e50*/  IMAD.MOV.U32 R11, RZ, RZ, -0x1 ;  /* 0xffffffffff0b7424 */ /* 0x000fc600078e00ff */
[--C-:B0-----:R-:W-:Y:S02]  /*0e60*/  SHF.R.U64 R20, R8, R12, R9.reuse ;  /* 0x0000000c08147219 */ /* 0x101fe40000001209 */
[----:B------:R-:W-:Y:S02]  /*0e70*/  I2FP.F32.U32 R8, R14 ;  /* 0x0000000e00087245 */ /* 0x000fe40000201000 */
[----:B------:R-:W0:Y:S01]  /*0e80*/  LDC R24, c[0x0][0x658] ;  /* 0x00019600ff187b82 */ /* 0x000e220000000800 */
[----:B-1----:R-:W-:Y:S01]  /*0e90*/  ISETP.NE.U32.AND P0, PT, R26, RZ, PT ;  /* 0x000000ff1a00720c */ /* 0x002fe20003f05070 */
[----:B---3--:R-:W-:Y:S02]  /*0ea0*/  IMAD.MOV R10, RZ, RZ, -R2 ;  /* 0x000000ffff0a7224 */ /* 0x008fe400078e0a02 */
[----:B------:R-:W-:Y:S01]  /*0eb0*/  FMUL R8, R8, UR4 ;  /* 0x0000000408087c20 */ /* 0x000fe20008400000 */
[----:B------:R-:W-:Y:S02]  /*0ec0*/  SHF.R.U32.HI R9, RZ, R12, R9 ;  /* 0x0000000cff097219 */ /* 0x000fe40000011609 */
[----:B------:R-:W-:Y:S01]  /*0ed0*/  ISETP.NE.AND.EX P0, PT, R27, RZ, PT, P0 ;  /* 0x000000ff1b00720c */ /* 0x000fe20003f05300 */
[----:B------:R1:W3:Y:S01]  /*0ee0*/  F2I.U32.TRUNC.NTZ R15, R8 ;  /* 0x00000008000f7305 */ /* 0x0002e2000020f000 */
[----:B------:R-:W1:Y:S01]  /*0ef0*/  LDC R19, c[0x0][0x148] ;  /* 0x00005200ff137b82 */ /* 0x000e620000000800 */
[----:B--2---:R-:W-:-:S07]  /*0f00*/  IMAD R2, R7, R10, R6 ;  /* 0x0000000a07027224 */ /* 0x004fce00078e0206 */
[----:B------:R-:W2:Y:S01]  /*0f10*/  LDC R25, c[0x0][0x600] ;  /* 0x00018000ff197b82 */ /* 0x000ea20000000800 */
[-CC-:B----4-:R-:W-:Y:S02]  /*0f20*/  SHF.R.U64 R32, R20, R22.reuse, R9.reuse ;  /* 0x0000001614207219 */ /* 0x190fe40000001209 */
[----:B------:R-:W-:Y:S01]  /*0f30*/  SHF.R.U32.HI R7, RZ, R22, R9 ;  /* 0x00000016ff077219 */ /* 0x000fe20000011609 */
[----:B------:R-:W-:-:S04]  /*0f40*/  IMAD.MOV.U32 R9, RZ, RZ, 0x1 ;  /* 0x00000001ff097424 */ /* 0x000fc800078e00ff */
[----:B------:R-:W4:Y:S01]  /*0f50*/  LDC R28, c[0x0][0x648] ;  /* 0x00019200ff1c7b82 */ /* 0x000f220000000800 */
[-C--:B0-----:R-:W-:Y:S02]  /*0f60*/  SHF.L.U32 R6, R11, R24.reuse, RZ ;  /* 0x000000180b067219 */ /* 0x081fe400000006ff */
[--C-:B------:R-:W-:Y:S02]  /*0f70*/  SHF.R.U64 R22, R32, R24, R7.reuse ;  /* 0x0000001820167219 */ /* 0x100fe40000001207 */
[----:B------:R-:W-:Y:S02]  /*0f80*/  LOP3.LUT R13, RZ, R6, RZ, 0x33, !PT ;  /* 0x00000006ff0d7212 */ /* 0x000fe400078e33ff */
[-C--:B------:R-:W-:Y:S01]  /*0f90*/  SHF.R.U32.HI R7, RZ, R24.reuse, R7 ;  /* 0x00000018ff077219 */ /* 0x080fe20000011607 */
[----:B------:R-:W0:Y:S01]  /*0fa0*/  LDC R29, c[0x0][0x638] ;  /* 0x00018e00ff1d7b82 */ /* 0x000e220000000800 */
[----:B------:R-:W-:Y:S01]  /*0fb0*/  SHF.L.U32 R12, R9, R24, RZ ;  /* 0x00000018090c7219 */ /* 0x000fe200000006ff */
[----:B------:R-:W-:-:S06]  /*0fc0*/  IMAD.MOV.U32 R6, RZ, RZ, R22 ;  /* 0x000000ffff067224 */ /* 0x000fcc00078e0016 */
[----:B------:R-:W0:Y:S01]  /*0fd0*/  LDC R30, c[0x0][0x610] ;  /* 0x00018400ff1e7b82 */ /* 0x000e220000000800 */
[----:B-1-3--:R-:W-:Y:S05]  /*0fe0*/  @!P0 BRA `(.L_x_12) ;  /* 0x0000000000288947 */ /* 0x00afea0003800000 */
[----:B------:R-:W1:Y:S02]  /*0ff0*/  LDC R11, c[0x0][0x64c] ;  /* 0x00019300ff0b7b82 */ /* 0x000e640000000800 */
[----:B-1----:R-:W-:-:S05]  /*1000*/  IADD3 R11, P0, R22, R11, RZ ;  /* 0x0000000b160b7210 */ /* 0x002fca0007f1e0ff */
        /* <DEDUP_REMOVED lines=8> */
.L_x_12:
[----:B----4-:R-:W-:Y:S01]  /*1090*/  SHF.R.U64 R6, R6, R28, R7 ;  /* 0x0000001c06067219 */ /* 0x010fe20000001207 */
[----:B--2---:R-:W-:Y:S01]  /*10a0*/  VIADD R7, R25, 0xffffffff ;  /* 0xffffffff19077836 */ /* 0x004fe20000000000 */
[----:B------:R-:W-:Y:S01]  /*10b0*/  LOP3.LUT R13, R32, R13, RZ, 0xc0, !PT ;  /* 0x0000000d200d7212 */ /* 0x000fe200078ec0ff */
[----:B------:R-:W-:Y:S02]  /*10c0*/  IMAD.MOV R15, RZ, RZ, -R15 ;  /* 0x000000ffff0f7224 */ /* 0x000fe400078e0a0f */
[----:B------:R-:W-:Y:S01]  /*10d0*/  IMAD.MOV R8, RZ, RZ, -R6 ;  /* 0x000000ffff087224 */ /* 0x000fe200078e0a06 */
[----:B------:R-:W-:Y:S01]  /*10e0*/  LOP3.LUT R7, R20, R7, RZ, 0xc0, !PT ;  /* 0x0000000714077212 */ /* 0x000fe200078ec0ff */
[----:B------:R-:W-:Y:S02]  /*10f0*/  IMAD R13, R12, R6, R13 ;  /* 0x000000060c0d7224 */ /* 0x000fe400078e020d */
[----:B------:R-:W-:Y:S02]  /*1100*/  @P1 IMAD R2, R19, R15, R14 ;  /* 0x0000000f13021224 */ /* 0x000fe400078e020e */
[----:B0-----:R-:W-:-:S02]  /*1110*/  IMAD R6, R8, R29, R22 ;  /* 0x0000001d08067224 */ /* 0x001fc400078e0216 */
[----:B------:R-:W-:Y:S02]  /*1120*/  IMAD R2, R13, R30, R2 ;  /* 0x0000001e0d027224 */ /* 0x000fe400078e0202 */
[----:B------:R-:W-:Y:S02]  /*1130*/  IMAD R19, R6, R25, R7 ;  /* 0x0000001906137224 */ /* 0x000fe400078e0207 */
[----:B------:R-:W-:-:S03]  /*1140*/  IMAD.MOV.U32 R8, RZ, RZ, 0x1 ;  /* 0x00000001ff087424 */ /* 0x000fc600078e00ff */
[----:B------:R-:W-:Y:S02]  /*1150*/  SEL R22, R19, R2, !P1 ;  /* 0x0000000213167207 */ /* 0x000fe40004800000 */
[----:B------:R-:W-:Y:S01]  /*1160*/  SEL R19, R2, R19, !P1 ;  /* 0x0000001302137207 */ /* 0x000fe20004800000 */
[----:B------:R-:W-:-:S07]  /*1170*/  IMAD.MOV.U32 R2, RZ, RZ, R31 ;  /* 0x000000ffff027224 */ /* 0x000fce00078e001f */
.L_x_10:
[----:B------:R-:W-:Y:S05]  /*1180*/  @!P2 BRA `(.L_x_13) ;  /* 0x000000900078a947 */ /* 0x000fea0003800000 */
[----:B------:R-:W-:-:S13]  /*1190*/  ISETP.GT.U32.AND P0, PT, R33, 0x1, PT ;  /* 0x000000012100780c */ /* 0x000fda0003f04070 */
[----:B------:R-:W-:Y:S05]  /*11a0*/  @P0 EXIT ;  /* 0x000000000000094d */ /* 0x000fea0003800000 */
.L_x_14:
[----:B------:R-:W-:-:S08]  /*11b0*/  NOP ;  /* 0x0000000000007918 */ /* 0x000fd00000000000 */
[----:B------:R-:W1:Y:S02]  /*11c0*/  USETMAXREG.TRY_ALLOC.CTAPOOL UP0, 0xe8 ;  /* 0x000000e8000079c8 */ /* 0x000e640008000600 */
[----:B-1----:R-:W-:-:S13]  /*11d0*/  PLOP3.LUT P0, PT, PT, PT, UP0, 0x80, 0x0 ;  /* 0x000000000000781c */ /* 0x002fda0003f0f008 */
[----:B------:R-:W-:Y:S05]  /*11e0*/  @!P0 BRA `(.L_x_14) ;  /* 0xfffffffc00f08947 */ /* 0x000fea000383ffff */
[----:B------:R-:W-:-:S13]  /*11f0*/  LOP3.LUT P0, RZ, R8, 0xff, RZ, 0xc0, !PT ;  /* 0x000000ff08ff7812 */ /* 0x000fda000780c0ff */
[----:B------:R-:W-:Y:S05]  /*1200*/  @!P0 EXIT ;  /* 0x000000000000894d */ /* 0x000fea0003800000 */
[----:B------:R-:W1:Y:S01]  /*1210*/  S2UR UR4, SR_CgaCtaId ;  /* 0x00000000000479c3 */ /* 0x000e620000008800 */
[----:B------:R-:W-:Y:S01]  /*1220*/  VIADD R6, R5, 0xffffffff ;  /* 0xffffffff05067836 */ /* 0x000fe20000000000 */
[----:B------:R-:W-:Y:S01]  /*1230*/  SHF.R.S32.HI R0, RZ, 0x1f, R3 ;  /* 0x0000001fff007819 */ /* 0x000fe20000011403 */
[----:B------:R-:W-:Y:S01]  /*1240*/  UMOV UR41, 0x400 ;  /* 0x0000040000297882 */ /* 0x000fe20000000000 */
[----:B------:R-:W-:Y:S01]  /*1250*/  UISETP.LT.AND UP0, UPT, UR40, 0x1, UPT ;  /* 0x000000012800788c */ /* 0x000fe2000bf01270 */
[----:B------:R-:W-:Y:S01]  /*1260*/  LOP3.LUT R172, R16, 0x1, RZ, 0xfc, !PT ;  /* 0x0000000110ac7812 */ /* 0x000fe200078efcff */
[----:B------:R-:W-:Y:S01]  /*1270*/  USHF.L.U32 UR44, UR40, 0x1, URZ ;  /* 0x00000001282c7899 */ /* 0x000fe2000800063f */
[----:B------:R-:W-:Y:S01]  /*1280*/  R2UR UR42, R6 ;  /* 0x00000000062a72ca */ /* 0x000fe200000e0000 */
[----:B------:R-:W-:Y:S01]  /*1290*/  USEL UR43, UR40, 0x1, UP0 ;  /* 0x00000001282b7887 */ /* 0x000fe20008000000 */
[CC--:B------:R-:W-:Y:S02]  /*12a0*/  LEA.HI R4, R0.reuse, R3.reuse, RZ, 0x2 ;  /* 0x0000000300047211 */ /* 0x0c0fe400078f10ff */
[----:B------:R-:W-:Y:S01]  /*12b0*/  LEA.HI R0, R0, R3, RZ, 0x5 ;  /* 0x0000000300007211 */ /* 0x000fe200078f28ff */
[----:B------:R-:W-:Y:S01]  /*12c0*/  UIADD3 UR43, -UR43, UR40, URZ ;  /* 0x000000282b2b7290 */ /* 0x000fe2000fffe13f */
[----:B------:R-:W-:-:S02]  /*12d0*/  SHF.R.S32.HI R154, RZ, 0x2, R4 ;  /* 0x00000002ff9a7819 */ /* 0x000fc40000011404 */
[----:B------:R-:W-:Y:S02]  /*12e0*/  SHF.R.S32.HI R5, RZ, 0x1f, R4 ;  /* 0x0000001fff057819 */ /* 0x000fe40000011404 */
[----:B------:R-:W-:Y:S02]  /*12f0*/  LOP3.LUT R156, R4, 0xfffffffc, RZ, 0xc0, !PT ;  /* 0xfffffffc049c7812 */ /* 0x000fe400078ec0ff */
[----:B------:R-:W-:Y:S01]  /*1300*/  LEA.HI R5, R5, R154, RZ, 0x3 ;  /* 0x0000009a05057211 */ /* 0x000fe200078f18ff */
[----:B------:R-:W-:Y:S01]  /*1310*/  USHF.L.U32 UR42, UR42, 0x3, URZ ;  /* 0x000000032a2a7899 */ /* 0x000fe2000800063f */
[----:B------:R-:W-:Y:S01]  /*1320*/  ISETP.NE.AND P0, PT, R6, RZ, PT ;  /* 0x000000ff0600720c */ /* 0x000fe20003f05270 */
[----:B------:R-:W-:Y:S01]  /*1330*/  IMAD.IADD R156, R3, 0x1, -R156 ;  /* 0x00000001039c7824 */ /* 0x000fe200078e0a9c */
[----:B------:R-:W-:Y:S01]  /*1340*/  LOP3.LUT R5, R5, 0xfffffff8, RZ, 0xc0, !PT ;  /* 0xfffffff805057812 */ /* 0x000fe200078ec0ff */
[----:B-1----:R-:W-:Y:S01]  /*1350*/  ULEA UR41, UR4, UR41, 0x18 ;  /* 0x0000002904297291 */ /* 0x002fe2000f8ec03f */
[----:B------:R-:W-:Y:S01]  /*1360*/  SEL R173, RZ, 0x1, P0 ;  /* 0x00000001ffad7807 */ /* 0x000fe20000000000 */
[----:B------:R-:W-:Y:S01]  /*1370*/  IMAD.U32 R158, RZ, RZ, UR42 ;  /* 0x0000002aff9e7e24 */ /* 0x000fe2000f8e00ff */
[----:B------:R-:W-:Y:S01]  /*1380*/  ULDC UR4, c[0x0][0x284] ;  /* 0x0000a10000047ab9 */ /* 0x000fe20000000800 */
[----:B------:R-:W-:Y:S01]  /*1390*/  IMAD.IADD R154, R154, 0x1, -R5 ;  /* 0x000000019a9a7824 */ /* 0x000fe200078e0a05 */
[----:B------:R-:W-:Y:S01]  /*13a0*/  UIADD3 UR45, UR41, 0x60, URZ ;  /* 0x00000060292d7890 */ /* 0x000fe2000fffe03f */
[----:B------:R-:W-:-:S02]  /*13b0*/  SHF.R.S32.HI R5, RZ, 0x5, R0 ;  /* 0x00000005ff057819 */ /* 0x000fc40000011400 */
[C---:B------:R-:W-:Y:S02]  /*13c0*/  LOP3.LUT R160, R158.reuse, 0x8, RZ, 0xc0, !PT ;  /* 0x000000089ea07812 */ /* 0x040fe400078ec0ff */
[--C-:B------:R-:W-:Y:S01]  /*13d0*/  SHF.R.S32.HI R155, RZ, 0x1f, R154.reuse ;  /* 0x0000001fff9b7819 */ /* 0x100fe2000001149a */
[C-C-:B------:R-:W-:Y:S01]  /*13e0*/  IMAD R161, R5.reuse, -0x10, -R154.reuse ;  /* 0xfffffff005a17824 */ /* 0x140fe200078e0a9a */
[----:B------:R-:W-:Y:S01]  /*13f0*/  LOP3.LUT R158, R158, 0x8, RZ, 0xc, !PT ;  /* 0x000000089e9e7812 */ /* 0x000fe200078e0cff */
[----:B------:R-:W-:Y:S01]  /*1400*/  IMAD.U32 R157, RZ, RZ, UR45 ;  /* 0x0000002dff9d7e24 */ /* 0x000fe2000f8e00ff */
[----:B------:R-:W-:Y:S01]  /*1410*/  LOP3.LUT R160, R160, 0x18, RZ, 0x3c, !PT ;  /* 0x00000018a0a07812 */ /* 0x000fe200078e3cff */
[----:B------:R-:W-:-:S04]  /*1420*/  IMAD.WIDE R154, R5, 0x10, R154 ;  /* 0x00000010059a7825 */ /* 0x000fc800078e029a */
[----:B------:R-:W-:Y:S02]  /*1430*/  VIADD R159, R157, UR42 ;  /* 0x0000002a9d9f7c36 */ /* 0x000fe40008000000 */
[----:B------:R-:W-:-:S07]  /*1440*/  VIADD R161, R161, UR4 ;  /* 0x00000004a1a17c36 */ /* 0x000fce0008000000 */
.L_x_290:
[----:B------:R-:W-:Y:S01]  /*1450*/  SHF.L.U32 R0, R173, 0x1f, RZ ;  /* 0x0000001fad007819 */ /* 0x000fe200000006ff */
[----:B------:R-:W-:Y:S02]  /*1460*/  ULDC UR4, c[0x0][0x28c] ;  /* 0x0000a30000047ab9 */ /* 0x000fe40000000800 */
[----:B------:R-:W-:Y:S01]  /*1470*/  ISETP.LT.AND P1, PT, RZ, UR4, PT ;  /* 0x00000004ff007c0c */ /* 0x000fe2000bf21270 */
[----:B------:R-:W1:Y:S02]  /*1480*/  SYNCS.PHASECHK.TRANS64.TRYWAIT P0, [R157+UR42], R0 ;  /* 0x000000009d0075a7 */ /* 0x000e64000800016a */
[----:B01-34-:R-:W-:Y:S10]  /*1490*/  @!P0 BRA `(.L_x_15) ;  /* 0x0000009c00d08947 */ /* 0x01bff40003800000 */
.L_x_313:
[----:B------:R-:W-:Y:S05]  /*14a0*/  @P1 BRA `(.L_x_16) ;  /* 0x0000000000401947 */ /* 0x000fea0003800000 */
[----:B-1----:R-:W-:Y:S01]  /*14b0*/  MOV R0, 0x0 ;  /* 0x0000000000007802 */ /* 0x002fe20000000f00 */
[----:B------:R-:W-:Y:S01]  /*14c0*/  ULDC.64 UR4, c[0x4][0x68] ;  /* 0x01001a0000047ab9 */ /* 0x000fe20000000a00 */
[----:B------:R-:W-:Y:S01]  /*14d0*/  ULDC.64 UR6, c[0x4][0x8] ;  /* 0x0100020000067ab9 */ /* 0x000fe20000000a00 */
[----:B------:R-:W-:Y:S01]  /*14e0*/  IMAD.U32 R4, RZ, RZ, UR4 ;  /* 0x00000004ff047e24 */ /* 0x000fe2000f8e00ff */
[----:B------:R1:W2:Y:S01]  /*14f0*/  LDC.64 R14, c[0x4][R0] ;  /* 0x01000000000e7b82 */ /* 0x0002a20000000a00 */
[----:B------:R-:W-:Y:S01]  /*1500*/  IMAD.U32 R5, RZ, RZ, UR5 ;  /* 0x00000005ff057e24 */ /* 0x000fe2000f8e00ff */
[----:B------:R-:W-:Y:S01]  /*1510*/  ULDC.64 UR4, c[0x4][0x70] ;  /* 0x01001c0000047ab9 */ /* 0x000fe20000000a00 */
[----:B------:R-:W-:Y:S02]  /*1520*/  IMAD.U32 R10, RZ, RZ, UR6 ;  /* 0x00000006ff0a7e24 */ /* 0x000fe4000f8e00ff */
[----:B------:R-:W-:Y:S02]  /*1530*/  IMAD.U32 R6, RZ, RZ, UR4 ;  /* 0x00000004ff067e24 */ /* 0x000fe4000f8e00ff */
[----:B------:R-:W-:-:S02]  /*1540*/  IMAD.U32 R7, RZ, RZ, UR5 ;  /* 0x00000005ff077e24 */ /* 0x000fc4000f8e00ff */
[----:B------:R-:W-:Y:S02]  /*1550*/  IMAD.U32 R11, RZ, RZ, UR7 ;  /* 0x00000007ff0b7e24 */ /* 0x000fe4000f8e00ff */
[----:B------:R-:W-:Y:S02]  /*1560*/  IMAD.MOV.U32 R8, RZ, RZ, 0x1e1 ;  /* 0x000001e1ff087424 */ /* 0x000fe400078e00ff */
[----:B0-----:R-:W-:Y:S02]  /*1570*/  IMAD.MOV.U32 R12, RZ, RZ, 0x1 ;  /* 0x00000001ff0c7424 */ /* 0x001fe400078e00ff */
[----:B-1----:R-:W-:-:S07]  /*1580*/  IMAD.MOV.U32 R13, RZ, RZ, RZ ;  /* 0x000000ffff0d7224 */ /* 0x002fce00078e00ff */
[----:B------:R-:W-:-:S07]  /*1590*/  LEPC R20, `(.L_x_16) ;  /* 0x000000001014794e */ /* 0x000fce0000000000 */
[----:B--2--5:R-:W-:Y:S05]  /*15a0*/  CALL.ABS.NOINC R14 ;  /* 0x000000000e007343 */ /* 0x024fea0003c00000 */
.L_x_16:
[----:B------:R-:W-:-:S13]  /*15b0*/  ISETP.NE.AND P0, PT, R172, 0x3, PT ;  /* 0x00000003ac00780c */ /* 0x000fda0003f05270 */
[----:B------:R-:W-:Y:S05]  /*15c0*/  @!P0 BRA `(.L_x_17) ;  /* 0x0000000000048947 */ /* 0x000fea0003800000 */
[----:B------:R-:W-:Y:S01]  /*15d0*/  BPT.TRAP 0x1 ;  /* 0x000000040000795c */ /* 0x000fe20000300000 */
.L_x_17:
[----:B------:R-:W-:Y:S02]  /*15e0*/  IMAD.U32 R3, RZ, RZ, UR38 ;  /* 0x00000026ff037e24 */ /* 0x000fe4000f8e00ff */
[----:B-1----:R-:W-:-:S03]  /*15f0*/  IMAD.U32 R0, RZ, RZ, UR39 ;  /* 0x00000027ff007e24 */ /* 0x002fc6000f8e00ff */
[----:B------:R-:W-:Y:S02]  /*1600*/  LEA R3, R3, UR41, 0x3 ;  /* 0x0000002903037c11 */ /* 0x000fe4000f8e18ff */
[----:B------:R-:W-:-:S04]  /*1610*/  SHF.L.U32 R0, R0, 0x1f, RZ ;  /* 0x0000001f00007819 */ /* 0x000fc800000006ff */
[----:B------:R1:W2:Y:S01]  /*1620*/  SYNCS.PHASECHK.TRANS64.TRYWAIT P1, [R3+URZ], R0 ;  /* 0x00000000030075a7 */ /* 0x0002a2000802017f */
[----:B------:R-:W-:Y:S05]  /*1630*/  @!P0 BRA `(.L_x_18) ;  /* 0x0000000000048947 */ /* 0x000fea0003800000 */
[----:B------:R-:W-:Y:S01]  /*1640*/  BPT.TRAP 0x1 ;  /* 0x000000040000795c */ /* 0x000fe20000300000 */
.L_x_18:
[----:B------:R-:W-:-:S05]  /*1650*/  IMAD.U32 R4, RZ, RZ, UR43 ;  /* 0x0000002bff047e24 */ /* 0x000fca000f8e00ff */
[----:B------:R-:W-:Y:S01]  /*1660*/  ISETP.GE.AND P2, PT, R4, 0x1, PT ;  /* 0x000000010400780c */ /* 0x000fe20003f46270 */
[----:B--2---:R-:W-:-:S12]  /*1670*/  @P1 BRA `(.L_x_19) ;  /* 0x0000000000081947 */ /* 0x004fd80003800000 */
[----:B------:R-:W2:Y:S02]  /*1680*/  SYNCS.PHASECHK.TRANS64.TRYWAIT P1, [R3+URZ], R0 ;  /* 0x00000000030075a7 */ /* 0x000ea4000802017f */
[----:B--2---:R-:W-:Y:S05]  /*1690*/  @!P1 BRA `(.L_x_20) ;  /* 0x0000009c00649947 */ /* 0x004fea0003800000 */
.L_x_19:
[----:B------:R-:W-:Y:S05]  /*16a0*/  WARPSYNC.ALL ;  /* 0x0000000000007948 */ /* 0x000fea0003800000 */
[----:B------:R-:W-:Y:S01]  /*16b0*/  UIADD3 UR4, UR41, 0x180, URZ ;  /* 0x0000018029047890 */ /* 0x000fe2000fffe03f */
[----:B------:R-:W-:Y:S01]  /*16c0*/  WARPGROUP.ARRIVE ;  /* 0x00000000000079c5 */ /* 0x000fe20000000000 */
[----:B------:R-:W-:Y:S02]  /*16d0*/  UIADD3 UR5, UR41, 0xa180, URZ ;  /* 0x0000a18029057890 */ /* 0x000fe4000fffe03f */
[----:B------:R-:W-:Y:S02]  /*16e0*/  USHF.R.U32.HI UR4, URZ, 0x4, UR4 ;  /* 0x000000043f047899 */ /* 0x000fe40008011604 */
[----:B------:R-:W-:-:S02]  /*16f0*/  USHF.R.U32.HI UR5, URZ, 0x4, UR5 ;  /* 0x000000043f057899 */ /* 0x000fc40008011605 */
[----:B------:R-:W-:Y:S02]  /*1700*/  ULOP3.LUT UR4, UR4, 0x3fff, URZ, 0xc0, !UPT ;  /* 0x00003fff04047892 */ /* 0x000fe4000f8ec03f */
[----:B------:R-:W-:Y:S02]  /*1710*/  ULOP3.LUT UR5, UR5, 0x3fff, URZ, 0xc0, !UPT ;  /* 0x00003fff05057892 */ /* 0x000fe4000f8ec03f */
[----:B------:R-:W-:Y:S02]  /*1720*/  ULOP3.LUT UR8, UR4, 0x10000, URZ, 0xfc, !UPT ;  /* 0x0001000004087892 */ /* 0x000fe4000f8efc3f */
[----:B------:R-:W-:Y:S02]  /*1730*/  ULOP3.LUT UR9, UR5, 0x10000, URZ, 0xfc, !UPT ;  /* 0x0001000005097892 */ /* 0x000fe4000f8efc3f */
[----:B------:R-:W-:Y:S02]  /*1740*/  ULEA UR10, UR38, UR8, 0x9 ;  /* 0x00000008260a7291 */ /* 0x000fe4000f8e483f */
[----:B------:R-:W-:Y:S01]  /*1750*/  ULEA UR11, UR38, UR9, 0xb ;  /* 0x00000009260b7291 */ /* 0x000fe2000f8e583f */
[----:B------:R-:W-:Y:S01]  /*1760*/  UMOV UR5, 0x40000040 ;  /* 0x4000004000057882 */ /* 0x000fe20000000000 */
[----:B------:R-:W-:-:S03]  /*1770*/  UMOV UR7, 0x40000040 ;  /* 0x4000004000077882 */ /* 0x000fc60000000000 */
[----:B------:R-:W-:Y:S02]  /*1780*/  UMOV UR4, UR10 ;  /* 0x0000000a00047c82 */ /* 0x000fe40008000000 */
[----:B------:R-:W-:Y:S02]  /*1790*/  UMOV UR6, UR11 ;  /* 0x0000000b00067c82 */ /* 0x000fe40008000000 */
[----:B------:R-:W-:Y:S01]  /*17a0*/  HGMMA.64x256x8.F32.TF32 R24, gdesc[UR4], RZ, !UPT, gsb0 ;  /* 0x07e00000041879f0 */ /* 0x000fe2000c0028ff */
[----:B------:R-:W-:Y:S02]  /*17b0*/  UIADD3 UR4, UR10, 0x2, URZ ;  /* 0x000000020a047890 */ /* 0x000fe4000fffe03f */
[----:B------:R-:W-:Y:S01]  /*17c0*/  UIADD3 UR6, UR11, 0x2, URZ ;  /* 0x000000020b067890 */ /* 0x000fe2000fffe03f */
[----:B------:R-:W-:Y:S01]  /*17d0*/  UMOV UR5, 0x40000040 ;  /* 0x4000004000057882 */ /* 0x000fe20000000000 */
[----:B------:R-:W-:Y:S01]  /*17e0*/  UMOV UR7, 0x40000040 ;  /* 0x4000004000077882 */ /* 0x000fe20000000000 */
[----:B------:R-:W-:-:S02]  /*17f0*/  WARPGROUP.DEPBAR.LE gsb0, 0x0 ;  /* 0x00008000000079c5 */ /* 0x000fc40000010000 */
[----:B------:R-:W-:-:S15]  /*1800*/  WARPGROUP.ARRIVE ;  /* 0x00000000000079c5 */ /* 0x000fde0000000000 */
[----:B------:R-:W-:-:S05]  /*1810*/  NOP ;  /* 0x0000000000007918 */ /* 0x000fca0000000000 */
[----:B------:R-:W-:Y:S01]  /*1820*/  HGMMA.64x256x8.F32.TF32 R24, gdesc[UR4], R24, gsb0 ;  /* 0x07e00000041879f0 */ /* 0x000fe20008002818 */
[----:B------:R-:W-:Y:S02]  /*1830*/  UIADD3 UR4, UR10, 0x4, URZ ;  /* 0x000000040a047890 */ /* 0x000fe4000fffe03f */
[----:B------:R-:W-:Y:S01]  /*1840*/  UIADD3 UR6, UR11, 0x4, URZ ;  /* 0x000000040b067890 */ /* 0x000fe2000fffe03f */
[----:B------:R-:W-:Y:S01]  /*1850*/  UMOV UR5, 0x40000040 ;  /* 0x4000004000057882 */ /* 0x000fe20000000000 */
[----:B------:R-:W-:Y:S01]  /*1860*/  UMOV UR7, 0x40000040 ;  /* 0x4000004000077882 */ /* 0x000fe20000000000 */
[----:B------:R-:W-:Y:S02]  /*1870*/  WARPGROUP.DEPBAR.LE gsb0, 0x0 ;  /* 0x00008000000079c5 */ /* 0x000fe40000010000 */
        /* <DEDUP_REMOVED lines=10> */
[----:B------:R-:W-:Y:S03]  /*1920*/  HGMMA.64x256x8.F32.TF32 R24, gdesc[UR4], R24, gsb0 ;  /* 0x07e00000041879f0 */ /* 0x000fe60008002818 */
[----:B------:R-:W-:Y:S02]  /*1930*/  WARPGROUP.DEPBAR.LE gsb0, 0x0 ;  /* 0x00008000000079c5 */ /* 0x000fe40000010000 */
[----:B------:R-:W-:Y:S05]  /*1940*/  @!P2 BRA `(.L_x_21) ;  /* 0x00000004001ca947 */ /* 0x000fea0003800000 */
[----:B------:R-:W-:Y:S01]  /*1950*/  UIADD3 UR4, UR38, 0x1, URZ ;  /* 0x0000000126047890 */ /* 0x000fe2000fffe03f */
[----:B-12---:R-:W-:Y:S01]  /*1960*/  IMAD.U32 R0, RZ, RZ, UR43 ;  /* 0x0000002bff007e24 */ /* 0x006fe2000f8e00ff */
[----:B------:R-:W-:Y:S02]  /*1970*/  UMOV UR11, UR38 ;  /* 0x00000026000b7c82 */ /* 0x000fe40008000000 */
[----:B------:R-:W-:-:S04]  /*1980*/  UISETP.NE.AND UP0, UPT, UR4, 0x5, UPT ;  /* 0x000000050400788c */ /* 0x000fc8000bf05270 */
[----:B------:R-:W-:Y:S02]  /*1990*/  USEL UR5, URZ, 0x1, UP0 ;  /* 0x000000013f057887 */ /* 0x000fe40008000000 */
[----:B------:R-:W-:Y:S02]  /*19a0*/  USEL UR10, UR4, URZ, UP0 ;  /* 0x0000003f040a7287 */ /* 0x000fe40008000000 */
[----:B------:R-:W-:-:S06]  /*19b0*/  ULOP3.LUT UR5, UR39, UR5, URZ, 0x3c, !UPT ;  /* 0x0000000527057292 */ /* 0x000fcc000f8e3c3f */
[----:B------:R-:W-:-:S07]  /*19c0*/  IMAD.U32 R5, RZ, RZ, UR5 ;  /* 0x00000005ff057e24 */ /* 0x000fce000f8e00ff */
.L_x_28:
[----:B-12---:R-:W-:Y:S05]  /*19d0*/  @!P0 BRA `(.L_x_22) ;  /* 0x0000000000048947 */ /* 0x006fea0003800000 */
[----:B------:R-:W-:Y:S01]  /*19e0*/  BPT.TRAP 0x1 ;  /* 0x000000040000795c */ /* 0x000fe20000300000 */
.L_x_22:
[----:B------:R-:W-:Y:S01]  /*19f0*/  ULEA UR4, UR10, UR41, 0x3 ;  /* 0x000000290a047291 */ /* 0x000fe2000f8e183f */
[----:B------:R-:W-:-:S08]  /*1a00*/  SHF.L.U32 R3, R5, 0x1f, RZ ;  /* 0x0000001f05037819 */ /* 0x000fd000000006ff */
[----:B------:R1:W2:Y:S01]  /*1a10*/  SYNCS.PHASECHK.TRANS64.TRYWAIT P1, [UR4], R3 ;  /* 0x00000003ff0075a7 */ /* 0x0002a20008020144 */
[----:B------:R-:W-:Y:S05]  /*1a20*/  @!P0 BRA `(.L_x_23) ;  /* 0x0000000000048947 */ /* 0x000fea0003800000 */
[----:B------:R-:W-:Y:S01]  /*1a30*/  BPT.TRAP 0x1 ;  /* 0x000000040000795c */ /* 0x000fe20000300000 */
.L_x_23:
[----:B--2---:R-:W-:Y:S05]  /*1a40*/  @P1 BRA `(.L_x_24) ;  /* 0x0000000000081947 */ /* 0x004fea0003800000 */
[----:B------:R-:W2:Y:S02]  /*1a50*/  SYNCS.PHASECHK.TRANS64.TRYWAIT P1, [UR4], R3 ;  /* 0x00000003ff0075a7 */ /* 0x000ea40008020144 */
[----:B--2---:R-:W-:Y:S05]  /*1a60*/  @!P1 BRA `(.L_x_25) ;  /* 0x0000009800849947 */ /* 0x004fea0003800000 */
.L_x_24:
[----:B------:R-:W-:Y:S01]  /*1a70*/  ULEA UR12, UR10, UR8, 0x9 ;  /* 0x000000080a0c7291 */ /* 0x000fe2000f8e483f */
[----:B------:R-:W-:Y:S01]  /*1a80*/  WARPGROUP.ARRIVE ;  /* 0x00000000000079c5 */ /* 0x000fe20000000000 */
[----:B------:R-:W-:Y:S01]  /*1a90*/  ULEA UR13, UR10, UR9, 0xb ;  /* 0x000000090a0d7291 */ /* 0x000fe2000f8e583f */
[----:B------:R-:W-:Y:S01]  /*1aa0*/  UMOV UR5, 0x40000040 ;  /* 0x4000004000057882 */ /* 0x000fe20000000000 */
[----:B------:R-:W-:-:S03]  /*1ab0*/  UMOV UR7, 0x40000040 ;  /* 0x4000004000077882 */ /* 0x000fc60000000000 */
[----:B------:R-:W-:Y:S02]  /*1ac0*/  UMOV UR4, UR12 ;  /* 0x0000000c00047c82 */ /* 0x000fe40008000000 */
[----:B------:R-:W-:Y:S02]  /*1ad0*/  UMOV UR6, UR13 ;  /* 0x0000000d00067c82 */ /* 0x000fe40008000000 */
[----:B------:R-:W-:Y:S01]  /*1ae0*/  HGMMA.64x256x8.F32.TF32 R24, gdesc[UR4], R24, gsb0 ;  /* 0x07e00000041879f0 */ /* 0x000fe20008002818 */
        /* <DEDUP_REMOVED lines=26> */
[----:B------:R-:W-:Y:S01]  /*1c90*/  BPT.TRAP 0x1 ;  /* 0x000000040000795c */ /* 0x000fe20000300000 */
.L_x_26:
[----:B------:R-:W-:Y:S01]  /*1ca0*/  ULEA UR4, UR11, UR41, 0x3 ;  /* 0x000000290b047291 */ /* 0x000fe2000f8e183f */
[----:B------:R-:W-:-:S03]  /*1cb0*/  ISETP.GT.U32.AND P1, PT, R16, 0x1, PT ;  /* 0x000000011000780c */ /* 0x000fc60003f24070 */
[----:B------:R-:W-:-:S04]  /*1cc0*/  UIADD3 UR4, UR4, 0x28, URZ ;  /* 0x0000002804047890 */ /* 0x000fc8000fffe03f */
[----:B------:R-:W-:-:S09]  /*1cd0*/  UPRMT UR4, URZ, 0x654, UR4 ;  /* 0x000006543f047896 */ /* 0x000fd20008000004 */
[----:B------:R-:W-:Y:S01]  /*1ce0*/  SYNCS.ARRIVE.TRANS64.RED.A1T0 RZ, [UR4], RZ ;  /* 0x000000ffffff79a7 */ /* 0x000fe20008100404 */
[----:B------:R-:W-:Y:S05]  /*1cf0*/  @P1 BRA `(.L_x_27) ;  /* 0x0000000000041947 */ /* 0x000fea0003800000 */
[----:B------:R-:W-:Y:S01]  /*1d00*/  BPT.TRAP 0x1 ;  /* 0x000000040000795c */ /* 0x000fe20000300000 */
.L_x_27:
[----:B------:R-:W-:Y:S01]  /*1d10*/  UIADD3 UR10, UR10, 0x1, URZ ;  /* 0x000000010a0a7890 */ /* 0x000fe2000fffe03f */
[C---:B------:R-:W-:Y:S01]  /*1d20*/  ISETP.GT.AND P1, PT, R0.reuse, 0x1, PT ;  /* 0x000000010000780c */ /* 0x040fe20003f24270 */
[----:B------:R-:W-:Y:S01]  /*1d30*/  UIADD3 UR11, UR11, 0x1, URZ ;  /* 0x000000010b0b7890 */ /* 0x000fe2000fffe03f */
[----:B------:R-:W-:Y:S01]  /*1d40*/  VIADD R0, R0, 0xffffffff ;  /* 0xffffffff00007836 */ /* 0x000fe20000000000 */
[----:B------:R-:W-:Y:S02]  /*1d50*/  UISETP.NE.AND UP0, UPT, UR10, 0x5, UPT ;  /* 0x000000050a00788c */ /* 0x000fe4000bf05270 */
[----:B------:R-:W-:Y:S02]  /*1d60*/  UISETP.NE.AND UP1, UPT, UR11, 0x5, UPT ;  /* 0x000000050b00788c */ /* 0x000fe4000bf25270 */
[----:B------:R-:W-:Y:S02]  /*1d70*/  USEL UR4, URZ, 0x1, UP0 ;  /* 0x000000013f047887 */ /* 0x000fe40008000000 */
[----:B------:R-:W-:-:S02]  /*1d80*/  USEL UR10, UR10, URZ, UP0 ;  /* 0x0000003f0a0a7287 */ /* 0x000fc40008000000 */
[----:B------:R-:W-:Y:S02]  /*1d90*/  USEL UR11, UR11, URZ, UP1 ;  /* 0x0000003f0b0b7287 */ /* 0x000fe40008800000 */
[----:B------:R-:W-:Y:S01]  /*1da0*/  LOP3.LUT R5, R5, UR4, RZ, 0x3c, !PT ;  /* 0x0000000405057c12 */ /* 0x000fe2000f8e3cff */
[----:B------:R-:W-:Y:S09]  /*1db0*/  @P1 BRA `(.L_x_28) ;  /* 0xfffffffc00041947 */ /* 0x000ff2000383ffff */
.L_x_21:
[----:B-12---:R-:W1:Y:S01]  /*1dc0*/  LDC R0, c[0x0][0x28c] ;  /* 0x0000a300ff007b82 */ /* 0x006e620000000800 */
[----:B------:R2:W-:Y:S01]  /*1dd0*/  SYNCS.ARRIVE.TRANS64.A1T0 RZ, [R158+UR45], RZ ;  /* 0x000000ff9eff79a7 */ /* 0x0005e2000810002d */
[----:B-1----:R-:W-:-:S13]  /*1de0*/  ISETP.GE.AND P1, PT, R0, 0x1, PT ;  /* 0x000000010000780c */ /* 0x002fda0003f26270 */
[----:B--2---:R-:W-:Y:S05]  /*1df0*/  @!P1 BRA `(.L_x_29) ;  /* 0x0000000000349947 */ /* 0x004fea0003800000 */
[----:B------:R-:W-:Y:S05]  /*1e00*/  @!P0 BRA `(.L_x_30) ;  /* 0x0000000000048947 */ /* 0x000fea0003800000 */
[----:B------:R-:W-:Y:S01]  /*1e10*/  BPT.TRAP 0x1 ;  /* 0x000000040000795c */ /* 0x000fe20000300000 */
.L_x_30:
[----:B------:R-:W-:Y:S01]  /*1e20*/  UIADD3 UR6, UR43, UR38, URZ ;  /* 0x000000262b067290 */ /* 0x000fe2000fffe03f */
[----:B------:R-:W-:-:S03]  /*1e30*/  ISETP.GT.U32.AND P0, PT, R16, 0x1, PT ;  /* 0x000000011000780c */ /* 0x000fc60003f04070 */
[----:B------:R-:W-:-:S04]  /*1e40*/  UIMAD.WIDE.U32 UR4, UR6, -0x33333333, URZ ;  /* 0xcccccccd060478a5 */ /* 0x000fc8000f8e003f */
[----:B------:R-:W-:-:S04]  /*1e50*/  USHF.R.U32.HI UR4, URZ, 0x2, UR5 ;  /* 0x000000023f047899 */ /* 0x000fc80008011605 */
[----:B------:R-:W-:-:S04]  /*1e60*/  UIMAD UR6, UR4, -0x5, UR6 ;  /* 0xfffffffb040678a4 */ /* 0x000fc8000f8e0206 */
[----:B------:R-:W-:-:S04]  /*1e70*/  ULEA UR6, UR6, UR41, 0x3 ;  /* 0x0000002906067291 */ /* 0x000fc8000f8e183f */
[----:B------:R-:W-:-:S04]  /*1e80*/  UIADD3 UR6, UR6, 0x28, URZ ;  /* 0x0000002806067890 */ /* 0x000fc8000fffe03f */
[----:B------:R-:W-:-:S09]  /*1e90*/  UPRMT UR6, URZ, 0x654, UR6 ;  /* 0x000006543f067896 */ /* 0x000fd20008000006 */
[----:B------:R-:W-:Y:S01]  /*1ea0*/  SYNCS.ARRIVE.TRANS64.RED.A1T0 RZ, [UR6], RZ ;  /* 0x000000ffffff79a7 */ /* 0x000fe20008100406 */
[----:B------:R-:W-:Y:S05]  /*1eb0*/  @P0 BRA `(.L_x_29) ;  /* 0x0000000000040947 */ /* 0x000fea0003800000 */
[----:B------:R-:W-:Y:S01]  /*1ec0*/  BPT.TRAP 0x1 ;  /* 0x000000040000795c */ /* 0x000fe20000300000 */
.L_x_29:
[----:B------:R-:W-:Y:S01]  /*1ed0*/  SHF.L.U32 R0, R173, 0x1f, RZ ;  /* 0x0000001fad007819 */ /* 0x000fe200000006ff */
[----:B------:R-:W-:Y:S01]  /*1ee0*/  UIADD3 UR38, UR44, UR38, URZ ;  /* 0x000000262c267290 */ /* 0x000fe2000fffe03f */
[----:B------:R-:W1:Y:S01]  /*1ef0*/  LDC R7, c[0x0][0x288] ;  /* 0x0000a200ff077b82 */ /* 0x000e620000000800 */
[----:B------:R-:W-:Y:S01]  /*1f00*/  UISETP.GE.U32.AND UP1, UPT, UR44, 0x5, UPT ;  /* 0x000000052c00788c */ /* 0x000fe2000bf26070 */
[----:B------:R-:W-:Y:S01]  /*1f10*/  IMAD.SHL.U32 R8, R156, 0x2, RZ ;  /* 0x000000029c087824 */ /* 0x000fe200078e00ff */
[----:B------:R-:W-:Y:S02]  /*1f20*/  UISETP.GT.U32.AND UP0, UPT, UR38, 0x4, UPT ;  /* 0x000000042600788c */ /* 0x000fe4000bf04070 */
[----:B------:R-:W-:Y:S02]  /*1f30*/  UIMAD.WIDE.U32 UR4, UR38, -0x33333333, URZ ;  /* 0xcccccccd260478a5 */ /* 0x000fe4000f8e003f */
[----:B------:R-:W-:Y:S01]  /*1f40*/  UISETP.LT.U32.AND UP0, UPT, UR44, 0x5, UP0 ;  /* 0x000000052c00788c */ /* 0x000fe20008701070 */
[----:B------:R-:W2:Y:S01]  /*1f50*/  SYNCS.PHASECHK.TRANS64.TRYWAIT P0, [R157+UR42+0x10], R0 ;  /* 0x000010009d0075a7 */ /* 0x000ea2000800016a */
[----:B------:R-:W-:Y:S01]  /*1f60*/  USHF.R.U32.HI UR4, URZ, 0x2, UR5 ;  /* 0x000000023f047899 */ /* 0x000fe20008011605 */
[----:B------:R-:W-:Y:S01]  /*1f70*/  SHF.R.S32.HI R9, RZ, 0x1f, R8 ;  /* 0x0000001fff097819 */ /* 0x000fe20000011408 */
[----:B------:R-:W-:-:S02]  /*1f80*/  USEL UR6, URZ, 0x1, !UP0 ;  /* 0x000000013f067887 */ /* 0x000fc4000c000000 */
[----:B------:R-:W-:Y:S02]  /*1f90*/  UIMAD UR38, UR4, -0x5, UR38 ;  /* 0xfffffffb042678a4 */ /* 0x000fe4000f8e0226 */
[----:B------:R-:W-:-:S04]  /*1fa0*/  ULOP3.LUT UR39, UR39, UR6, URZ, 0x3c, !UPT ;  /* 0x0000000627277292 */ /* 0x000fc8000f8e3c3f */
[----:B------:R-:W-:Y:S01]  /*1fb0*/  @UP1 ULOP3.LUT UR39, UR39, 0x1, UR4, 0x78, !UPT ;  /* 0x0000000127271892 */ /* 0x000fe2000f8e7804 */
[----:B-12---:R-:W-:Y:S11]  /*1fc0*/  @!P0 BRA `(.L_x_31) ;  /* 0x0000009400448947 */ /* 0x006ff60003800000 */
.L_x_314:
[----:B------:R-:W-:Y:S01]  /*1fd0*/  IMAD.SHL.U32 R6, R19, 0x40, RZ ;  /* 0x0000004013067824 */ /* 0x000fe200078e00ff */
[----:B------:R-:W-:Y:S01]  /*1fe0*/  ULDC UR6, c[0x0][0x284] ;  /* 0x0000a10000067ab9 */ /* 0x000fe20000000800 */
[----:B0-----:R-:W-:Y:S01]  /*1ff0*/  IMAD.SHL.U32 R12, R22, 0x100, RZ ;  /* 0x00000100160c7824 */ /* 0x001fe200078e00ff */
[----:B------:R-:W-:Y:S01]  /*2000*/  SHF.R.S32.HI R167, RZ, 0x1f, R2 ;  /* 0x0000001fffa77819 */ /* 0x000fe20000011402 */
[----:B------:R-:W-:Y:S01]  /*2010*/  ULDC.64 UR4, c[0x0][0x5d0] ;  /* 0x0001740000047ab9 */ /* 0x000fe20000000a00 */
[----:B------:R-:W-:Y:S01]  /*2020*/  ISETP.GE.AND P0, PT, R6, UR6, PT ;  /* 0x0000000606007c0c */ /* 0x000fe2000bf06270 */
[----:B------:R-:W-:Y:S01]  /*2030*/  IMAD.WIDE.U32 R4, R2, UR4, R8 ;  /* 0x0000000402047c25 */ /* 0x000fe2000f8e0008 */
[----:B------:R-:W-:Y:S02]  /*2040*/  SHF.R.S32.HI R13, RZ, 0x1f, R12 ;  /* 0x0000001fff0d7819 */ /* 0x000fe4000001140c */
[C---:B------:R-:W-:Y:S01]  /*2050*/  ISETP.GE.OR P0, PT, R12.reuse, R7, P0 ;  /* 0x000000070c00720c */ /* 0x040fe20000706670 */
[----:B------:R-:W-:Y:S01]  /*2060*/  IMAD R3, R167, UR4, RZ ;  /* 0x00000004a7037c24 */ /* 0x000fe2000f8e02ff */
[----:B------:R-:W-:-:S03]  /*2070*/  IADD3 R164, P1, R12, R4, RZ ;  /* 0x000000040ca47210 */ /* 0x000fc60007f3e0ff */
[----:B------:R-:W-:-:S05]  /*2080*/  IMAD R3, R2, UR5, R3 ;  /* 0x0000000502037c24 */ /* 0x000fca000f8e0203 */
[----:B------:R-:W-:-:S03]  /*2090*/  IADD3.X R165, R13, R5, R3, P1, !PT ;  /* 0x000000050da57210 */ /* 0x000fc60000ffe403 */
[----:B------:R-:W-:Y:S05]  /*20a0*/  @P0 BRA `(.L_x_32) ;  /* 0x0000007c00000947 */ /* 0x000fea0003800000 */
[----:B------:R-:W0:Y:S01]  /*20b0*/  LDC.64 R10, c[0x0][0x5c8] ;  /* 0x00017200ff0a7b82 */ /* 0x000e220000000a00 */
[----:B-----5:R-:W-:Y:S01]  /*20c0*/  FSETP.NEU.AND P0, PT, R152, RZ, PT ;  /* 0x000000ff9800720b */ /* 0x020fe20003f0d000 */
[----:B------:R-:W-:Y:S01]  /*20d0*/  IMAD R3, R156, -0x2, R7 ;  /* 0xfffffffe9c037824 */ /* 0x000fe200078e0207 */
[----:B------:R-:W-:Y:S01]  /*20e0*/  BSSY B0, `(.L_x_32) ;  /* 0x00007bc000007945 */ /* 0x000fe20003800000 */
[----:B------:R-:W-:-:S04]  /*20f0*/  IMAD.WIDE R162, R19, 0x40, R154 ;  /* 0x0000004013a27825 */ /* 0x000fc800078e029a */
[----:B-1----:R-:W-:Y:S02]  /*2100*/  IMAD.IADD R0, R3, 0x1, -R12 ;  /* 0x0000000103007824 */ /* 0x002fe400078e0a0c */
[----:B------:R-:W-:-:S03]  /*2110*/  IMAD.IADD R3, R161, 0x1, -R6 ;  /* 0x00000001a1037824 */ /* 0x000fc600078e0a06 */
[----:B------:R-:W-:-:S04]  /*2120*/  ISETP.GT.AND P1, PT, R0, RZ, PT ;  /* 0x000000ff0000720c */ /* 0x000fc80003f24270 */
[----:B------:R-:W-:Y:S01]  /*2130*/  ISETP.GT.AND P2, PT, R3, RZ, P1 ;  /* 0x000000ff0300720c */ /* 0x000fe20000f44270 */
[-C--:B0-----:R-:W-:Y:S02]  /*2140*/  IMAD R4, R163, R10.reuse, RZ ;  /* 0x0000000aa3047224 */ /* 0x081fe400078e02ff */
[----:B------:R-:W-:-:S04]  /*2150*/  IMAD.WIDE.U32 R164, R162, R10, R164 ;  /* 0x0000000aa2a47225 */ /* 0x000fc800078e00a4 */
[----:B------:R-:W-:-:S04]  /*2160*/  IMAD R5, R162, R11, R4 ;  /* 0x0000000ba2057224 */ /* 0x000fc800078e0204 */
[----:B------:R-:W-:Y:S01]  /*2170*/  IMAD.IADD R177, R165, 0x1, R5 ;  /* 0x00000001a5b17824 */ /* 0x000fe200078e0205 */
[----:B------:R-:W-:Y:S06]  /*2180*/  @!P0 BRA `(.L_x_33) ;  /* 0x0000005400948947 */ /* 0x000fec0003800000 */
[----:B------:R-:W0:Y:S01]  /*2190*/  LDC.64 R20, c[0x0][0x5b8] ;  /* 0x00016e00ff147b82 */ /* 0x000e220000000a00 */
[----:B------:R-:W-:-:S07]  /*21a0*/  ULDC.64 UR4, c[0x0][0x5c0] ;  /* 0x0001700000047ab9 */ /* 0x000fce0000000a00 */
[----:B------:R-:W1:Y:S08]  /*21b0*/  LDC.64 R174, c[0x0][0x5b0] ;  /* 0x00016c00ffae7b82 */ /* 0x000e700000000a00 */
[----:B------:R-:W2:Y:S01]  /*21c0*/  LDC.64 R14, c[0x0][0x5a8] ;  /* 0x00016a00ff0e7b82 */ /* 0x000ea20000000a00 */
[-C--:B0-----:R-:W-:Y:S02]  /*21d0*/  IMAD R6, R167, R20.reuse, RZ ;  /* 0x00000014a7067224 */ /* 0x081fe400078e02ff */
[----:B------:R-:W-:-:S04]  /*21e0*/  IMAD.WIDE.U32 R4, R2, R20, R8 ;  /* 0x0000001402047225 */ /* 0x000fc800078e0008 */
[----:B------:R-:W-:Y:S01]  /*21f0*/  IMAD R165, R2, R21, R6 ;  /* 0x0000001502a57224 */ /* 0x000fe200078e0206 */
[----:B------:R-:W-:Y:S01]  /*2200*/  IADD3 R166, P0, R12, R4, RZ ;  /* 0x000000040ca67210 */ /* 0x000fe20007f1e0ff */
[----:B-1----:R-:W-:-:S03]  /*2210*/  IMAD R4, R163, R174, RZ ;  /* 0x000000aea3047224 */ /* 0x002fc600078e02ff */
[----:B------:R-:W-:Y:S01]  /*2220*/  IADD3.X R167, R13, R5, R165, P0, !PT ;  /* 0x000000050da77210 */ /* 0x000fe200007fe4a5 */
[C---:B------:R-:W-:Y:S02]  /*2230*/  IMAD R163, R162.reuse, R175, R4 ;  /* 0x000000afa2a37224 */ /* 0x040fe400078e0204 */
[----:B------:R-:W-:-:S04]  /*2240*/  IMAD.WIDE.U32 R4, R162, R174, R166 ;  /* 0x000000aea2047225 */ /* 0x000fc800078e00a6 */
[----:B------:R-:W-:Y:S01]  /*2250*/  IMAD.IADD R5, R5, 0x1, R163 ;  /* 0x0000000105057824 */ /* 0x000fe200078e02a3 */
[----:B--2---:R-:W-:-:S04]  /*2260*/  LEA R6, P0, R4, R14, 0x2 ;  /* 0x0000000e04067211 */ /* 0x004fc800078010ff */
[----:B------:R-:W-:-:S05]  /*2270*/  LEA.HI.X R7, R4, R15, R5, 0x2, P0 ;  /* 0x0000000f04077211 */ /* 0x000fca00000f1405 */
[----:B------:R0:W2:Y:S01]  /*2280*/  @P2 LDG.E.LTC128B R19, desc[UR36][R6.64] ;  /* 0x0000002406132981 */ /* 0x0000a2000c1e1920 */
[----:B------:R-:W-:Y:S01]  /*2290*/  IMAD.WIDE.U32 R4, R162, R174, R12 ;  /* 0x000000aea2047225 */ /* 0x000fe200078e000c */
[C---:B------:R-:W-:Y:S01]  /*22a0*/  SHF.L.U64.HI R171, R174.reuse, 0x3, R175 ;  /* 0x00000003aeab7819 */ /* 0x040fe200000102af */
[----:B------:R-:W-:Y:S02]  /*22b0*/  BSSY B1, `(.L_x_34) ;  /* 0x0000014000017945 */ /* 0x000fe40003800000 */
[----:B------:R-:W-:Y:S01]  /*22c0*/  IMAD.SHL.U32 R170, R174, 0x8, RZ ;  /* 0x00000008aeaa7824 */ /* 0x000fe200078e00ff */
[----:B------:R-:W-:Y:S02]  /*22d0*/  IADD3 R168, P0, R8, R4, RZ ;  /* 0x0000000408a87210 */ /* 0x000fe40007f1e0ff */
[----:B------:R-:W-:Y:S01]  /*22e0*/  LEA R4, P3, R164, UR4, 0x2 ;  /* 0x00000004a4047c11 */ /* 0x000fe2000f8610ff */
[----:B------:R-:W-:Y:S01]  /*22f0*/  IMAD.WIDE.U32 R170, R162, R174, R170 ;  /* 0x000000aea2aa7225 */ /* 0x000fe200078e00aa */
[----:B------:R-:W-:-:S02]  /*2300*/  IADD3.X R169, R9, R163, R5, P0, !PT ;  /* 0x000000a309a97210 */ /* 0x000fc400007fe405 */
[----:B------:R-:W-:Y:S02]  /*2310*/  LEA.HI.X R5, R164, UR5, R177, 0x2, P3 ;  /* 0x00000005a4057c11 */ /* 0x000fe400098f14b1 */
[----:B------:R-:W-:Y:S01]  /*2320*/  ISETP.GT.AND P0, PT, R0, 0x1, PT ;  /* 0x000000010000780c */ /* 0x000fe20003f04270 */
[----:B------:R-:W-:-:S03]  /*2330*/  IMAD.WIDE.U32 R168, R2, R20, R168 ;  /* 0x0000001402a87225 */ /* 0x000fc600078e00a8 */
[----:B------:R-:W-:Y:S01]  /*2340*/  ISETP.GT.AND P3, PT, R3, RZ, P0 ;  /* 0x000000ff0300720c */ /* 0x000fe20000764270 */
[----:B0-----:R-:W-:Y:S01]  /*2350*/  IMAD.IADD R7, R165, 0x1, R169 ;  /* 0x00000001a5077824 */ /* 0x001fe200078e02a9 */
[----:B------:R-:W-:-:S04]  /*2360*/  LEA R6, P4, R168, R14, 0x2 ;  /* 0x0000000ea8067211 */ /* 0x000fc800078810ff */
[----:B------:R-:W-:Y:S02]  /*2370*/  LEA.HI.X R7, R168, R15, R7, 0x2, P4 ;  /* 0x0000000fa8077211 */ /* 0x000fe400020f1407 */
[----:B--2---:R-:W-:-:S05]  /*2380*/  LOP3.LUT R21, R19, 0xffffe000, RZ, 0xc0, !PT ;  /* 0xffffe00013157812 */ /* 0x004fca00078ec0ff */
[----:B------:R-:W-:-:S04]  /*2390*/  FMUL R21, R21, R152 ;  /* 0x0000009815157220 */ /* 0x000fc80000400000 */
[----:B------:R-:W-:-:S05]  /*23a0*/  FFMA R21, R24, R153, R21 ;  /* 0x0000009918157223 */ /* 0x000fca0000000015 */
[----:B------:R-:W-:-:S05]  /*23b0*/  F2FP.TF32.F32.PACK_B R21, R21 ;  /* 0x00000015ff15723e */ /* 0x000fca00024050ff */
[----:B------:R0:W-:Y:S01]  /*23c0*/  @P2 STG.E desc[UR36][R4.64], R21 ;  /* 0x0000001504002986 */ /* 0x0001e2000c101924 */
[----:B------:R-:W-:Y:S05]  /*23d0*/  @!P3 BRA `(.L_x_35) ;  /* 0x000000000004b947 */ /* 0x000fea0003800000 */
[----:B------:R1:W5:Y:S02]  /*23e0*/  LDG.E.LTC128B R19, desc[UR36][R6.64+0x4] ;  /* 0x0000042406137981 */ /* 0x000364000c1e1920 */
.L_x_35:
[----:B------:R-:W-:Y:S05]  /*23f0*/  BSYNC B1 ;  /* 0x0000000000017941 */ /* 0x000fea0003800000 */
.L_x_34:
[----:B0----5:R-:W-:Y:S01]  /*2400*/  LOP3.LUT R21, R19, 0xffffe000, RZ, 0xc0, !PT ;  /* 0xffffe00013157812 */ /* 0x021fe200078ec0ff */
[----:B------:R-:W-:Y:S01]  /*2410*/  IMAD.IADD R169, R163, 0x1, R171 ;  /* 0x00000001a3a97824 */ /* 0x000fe200078e02ab */
[----:B------:R-:W-:Y:S02]  /*2420*/  IADD3 R162, P2, R166, R170, RZ ;  /* 0x000000aaa6a27210 */ /* 0x000fe40007f5e0ff */
[----:B------:R-:W-:Y:S01]  /*2430*/  ISETP.GT.AND P1, PT, R3, 0x8, P1 ;  /* 0x000000080300780c */ /* 0x000fe20000f24270 */
[----:B------:R-:W-:Y:S02]  /*2440*/  FMUL R22, R21, R152 ;  /* 0x0000009815167220 */ /* 0x000fe40000400000 */
[----:B------:R-:W-:Y:S01]  /*2450*/  IMAD.X R166, R169, 0x1, R167, P2 ;  /* 0x00000001a9a67824 */ /* 0x000fe200010e06a7 */
[----:B------:R-:W-:Y:S01]  /*2460*/  LEA R24, P2, R162, R14, 0x2 ;  /* 0x0000000ea2187211 */ /* 0x000fe200078410ff */
[----:B------:R-:W-:-:S03]  /*2470*/  FFMA R163, R25, R153, R22 ;  /* 0x0000009919a37223 */ /* 0x000fc60000000016 */
[----:B------:R-:W-:Y:S02]  /*2480*/  LEA.HI.X R25, R162, R15, R166, 0x2, P2 ;  /* 0x0000000fa2197211 */ /* 0x000fe400010f14a6 */
[----:B------:R-:W-:-:S05]  /*2490*/  F2FP.TF32.F32.PACK_B R163, R163 ;  /* 0x000000a3ffa3723e */ /* 0x000fca00024050ff */
[----:B------:R0:W-:Y:S04]  /*24a0*/  @P3 STG.E desc[UR36][R4.64+0x4], R163 ;  /* 0x000004a304003986 */ /* 0x0001e8000c101924 */
[----:B------:R-:W2:Y:S01]  /*24b0*/  @P1 LDG.E.LTC128B R19, desc[UR36][R24.64] ;  /* 0x0000002418131981 */ /* 0x000ea2000c1e1920 */
[----:B------:R-:W-:Y:S01]  /*24c0*/  IADD3 R8, P2, P3, R8, R170, R12 ;  /* 0x000000aa08087210 */ /* 0x000fe20007b5e00c */
[----:B------:R-:W-:Y:S01]  /*24d0*/  BSSY B1, `(.L_x_36) ;  /* 0x0000011000017945 */ /* 0x000fe20003800000 */
[C---:B------:R-:W-:Y:S02]  /*24e0*/  SHF.L.U64.HI R11, R10.reuse, 0x5, R11 ;  /* 0x000000050a0b7819 */ /* 0x040fe4000001020b */
[----:B------:R-:W-:Y:S02]  /*24f0*/  IADD3.X R9, R9, R169, R13, P2, P3 ;  /* 0x000000a909097210 */ /* 0x000fe400017e640d */
[----:B------:R-:W-:-:S02]  /*2500*/  LEA R10, P2, R10, R4, 0x5 ;  /* 0x000000040a0a7211 */ /* 0x000fc400078428ff */
[----:B------:R-:W-:Y:S01]  /*2510*/  ISETP.GT.AND P0, PT, R3, 0x8, P0 ;  /* 0x000000080300780c */ /* 0x000fe20000704270 */
[----:B------:R-:W-:-:S04]  /*2520*/  IMAD.WIDE.U32 R20, R2, R20, R8 ;  /* 0x0000001402147225 */ /* 0x000fc800078e0008 */
[----:B------:R-:W-:Y:S01]  /*2530*/  IMAD.X R11, R11, 0x1, R5, P2 ;  /* 0x000000010b0b7824 */ /* 0x000fe200010e0605 */
[----:B------:R-:W-:Y:S01]  /*2540*/  LEA R8, P3, R20, R14, 0x2 ;  /* 0x0000000e14087211 */ /* 0x000fe200078610ff */
[----:B------:R-:W-:-:S05]  /*2550*/  IMAD.IADD R2, R165, 0x1, R21 ;  /* 0x00000001a5027824 */ /* 0x000fca00078e0215 */
        /* <DEDUP_REMOVED lines=8> */
.L_x_37:
[----:B------:R-:W-:Y:S05]  /*25e0*/  BSYNC B1 ;  /* 0x0000000000017941 */ /* 0x000fea0003800000 */
.L_x_36:
[----:B0----5:R-:W-:Y:S01]  /*25f0*/  LOP3.LUT R13, R19, 0xffffe000, RZ, 0xc0, !PT ;  /* 0xffffe000130d7812 */ /* 0x021fe200078ec0ff */
[----:B------:R-:W-:Y:S01]  /*2600*/  BSSY B1, `(.L_x_38) ;  /* 0x0000009000017945 */ /* 0x000fe20003800000 */
[----:B------:R-:W-:-:S03]  /*2610*/  ISETP.GT.AND P1, PT, R0, 0x8, PT ;  /* 0x000000080000780c */ /* 0x000fc60003f24270 */
[----:B------:R-:W-:Y:S01]  /*2620*/  FMUL R2, R13, R152 ;  /* 0x000000980d027220 */ /* 0x000fe20000400000 */
[----:B------:R-:W-:-:S03]  /*2630*/  ISETP.GT.AND P2, PT, R3, RZ, P1 ;  /* 0x000000ff0300720c */ /* 0x000fc60000f44270 */
[----:B------:R-:W-:-:S05]  /*2640*/  FFMA R27, R27, R153, R2 ;  /* 0x000000991b1b7223 */ /* 0x000fca0000000002 */
[----:B------:R-:W-:-:S05]  /*2650*/  F2FP.TF32.F32.PACK_B R27, R27 ;  /* 0x0000001bff1b723e */ /* 0x000fca00024050ff */
[----:B------:R0:W-:Y:S01]  /*2660*/  @P0 STG.E desc[UR36][R10.64+0x4], R27 ;  /* 0x0000041b0a000986 */ /* 0x0001e2000c101924 */
[----:B------:R-:W-:Y:S05]  /*2670*/  @!P2 BRA `(.L_x_39) ;  /* 0x000000000004a947 */ /* 0x000fea0003800000 */
[----:B------:R3:W5:Y:S02]  /*2680*/  LDG.E.LTC128B R19, desc[UR36][R6.64+0x20] ;  /* 0x0000202406137981 */ /* 0x000764000c1e1920 */
.L_x_39:
[----:B------:R-:W-:Y:S05]  /*2690*/  BSYNC B1 ;  /* 0x0000000000017941 */ /* 0x000fea0003800000 */
.L_x_38:
[----:B-----5:R-:W-:Y:S01]  /*26a0*/  LOP3.LUT R13, R19, 0xffffe000, RZ, 0xc0, !PT ;  /* 0xffffe000130d7812 */ /* 0x020fe200078ec0ff */
        /* <DEDUP_REMOVED lines=9> */
.L_x_41:
[----:B------:R-:W-:Y:S05]  /*2740*/  BSYNC B1 ;  /* 0x0000000000017941 */ /* 0x000fea0003800000 */
.L_x_40:
[----:B----45:R-:W-:Y:S01]  /*2750*/  LOP3.LUT R13, R19, 0xffffe000, RZ, 0xc0, !PT ;  /* 0xffffe000130d7812 */ /* 0x030fe200078ec0ff */
[----:B------:R-:W-:Y:S01]  /*2760*/  BSSY B1, `(.L_x_42) ;  /* 0x0000008000017945 */ /* 0x000fe20003800000 */
[----:B------:R-:W-:-:S03]  /*2770*/  ISETP.GT.AND P1, PT, R3, 0x8, P1 ;  /* 0x000000080300780c */ /* 0x000fc60000f24270 */
[----:B------:R-:W-:-:S04]  /*2780*/  FMUL R2, R13, R152 ;  /* 0x000000980d027220 */ /* 0x000fc80000400000 */
[----:B------:R-:W-:-:S05]  /*2790*/  FFMA R29, R29, R153, R2 ;  /* 0x000000991d1d7223 */ /* 0x000fca0000000002 */
[----:B------:R-:W-:-:S05]  /*27a0*/  F2FP.TF32.F32.PACK_B R29, R29 ;  /* 0x0000001dff1d723e */ /* 0x000fca00024050ff */
[----:B------:R4:W-:Y:S01]  /*27b0*/  @P3 STG.E desc[UR36][R4.64+0x24], R29 ;  /* 0x0000241d04003986 */ /* 0x0009e2000c101924 */
[----:B------:R-:W-:Y:S05]  /*27c0*/  @!P1 BRA `(.L_x_43) ;  /* 0x0000000000049947 */ /* 0x000fea0003800000 */
[----:B------:R0:W5:Y:S02]  /*27d0*/  LDG.E.LTC128B R19, desc[UR36][R8.64+0x20] ;  /* 0x0000202408137981 */ /* 0x000164000c1e1920 */
.L_x_43:
[----:B------:R-:W-:Y:S05]  /*27e0*/  BSYNC B1 ;  /* 0x0000000000017941 */ /* 0x000fea0003800000 */
.L_x_42:
[----:B-----5:R-:W-:Y:S01]  /*27f0*/  LOP3.LUT R13, R19, 0xffffe000, RZ, 0xc0, !PT ;  /* 0xffffe000130d7812 */ /* 0x020fe200078ec0ff */
        /* <DEDUP_REMOVED lines=8> */
.L_x_45:
[----:B------:R-:W-:Y:S05]  /*2880*/  BSYNC B1 ;  /* 0x0000000000017941 */ /* 0x000fea0003800000 */
.L_x_44:
        /* <DEDUP_REMOVED lines=10> */
.L_x_47:
[----:B------:R-:W-:Y:S05]  /*2930*/  BSYNC B1 ;  /* 0x0000000000017941 */ /* 0x000fea0003800000 */
.L_x_46:
        /* <DEDUP_REMOVED lines=10> */
.L_x_49:
[----:B------:R-:W-:Y:S05]  /*29e0*/  BSYNC B1 ;  /* 0x0000000000017941 */ /* 0x000fea0003800000 */
.L_x_48:
[----:B0----5:R-:W-:Y:S01]  /*29f0*/  LOP3.LUT R13, R19, 0xffffe000, RZ, 0xc0, !PT ;  /* 0xffffe000130d7812 */ /* 0x021fe200078ec0ff */
        /* <DEDUP_REMOVED lines=8> */
.L_x_51:
[----:B------:R-:W-:Y:S05]  /*2a80*/  BSYNC B1 ;  /* 0x0000000000017941 */ /* 0x000fea0003800000 */
.L_x_50:
        /* <DEDUP_REMOVED lines=9> */
.L_x_53:
[----:B------:R-:W-:Y:S05]  /*2b20*/  BSYNC B1 ;  /* 0x0000000000017941 */ /* 0x000fea0003800000 */
.L_x_52:
        /* <DEDUP_REMOVED lines=10> */
.L_x_55:
[----:B------:R-:W-:Y:S05]  /*2bd0*/  BSYNC B1 ;  /* 0x0000000000017941 */ /* 0x000fea0003800000 */
.L_x_54:
        /* <DEDUP_REMOVED lines=10> */
.L_x_57:
[----:B------:R-:W-:Y:S05]  /*2c80*/  BSYNC B1 ;  /* 0x0000000000017941 */ /* 0x000fea0003800000 */
.L_x_56:
        /* <DEDUP_REMOVED lines=9> */
.L_x_59:
[----:B------:R-:W-:Y:S05]  /*2d20*/  BSYNC B1 ;  /* 0x0000000000017941 */ /* 0x000fea0003800000 */
.L_x_58:
        /* <DEDUP_REMOVED lines=9> */
.L_x_61:
[----:B------:R-:W-:Y:S05]  /*2dc0*/  BSYNC B1 ;  /* 0x0000000000017941 */ /* 0x000fea0003800000 */
.L_x_60:
        /* <DEDUP_REMOVED lines=10> */
.L_x_63:
[----:B------:R-:W-:Y:S05]  /*2e70*/  BSYNC B1 ;  /* 0x0000000000017941 */ /* 0x000fea0003800000 */
.L_x_62:
        /* <DEDUP_REMOVED lines=10> */
.L_x_65:
[----:B------:R-:W-:Y:S05]  /*2f20*/  BSYNC B1 ;  /* 0x0000000000017941 */ /* 0x000fea0003800000 */
.L_x_64:
        /* <DEDUP_REMOVED lines=9> */
.L_x_67:
[----:B------:R-:W-:Y:S05]  /*2fc0*/  BSYNC B1 ;  /* 0x0000000000017941 */ /* 0x000fea0003800000 */
.L_x_66:
        /* <DEDUP_REMOVED lines=9> */
.L_x_69:
[----:B------:R-:W-:Y:S05]  /*3060*/  BSYNC B1 ;  /* 0x0000000000017941 */ /* 0x000fea0003800000 */
.L_x_68:
        /* <DEDUP_REMOVED lines=10> */
.L_x_71:
[----:B------:R-:W-:Y:S05]  /*3110*/  BSYNC B1 ;  /* 0x0000000000017941 */ /* 0x000fea0003800000 */
.L_x_70:
        /* <DEDUP_REMOVED lines=10> */
.L_x_73:
[----:B------:R-:W-:Y:S05]  /*31c0*/  BSYNC B1 ;  /* 0x0000000000017941 */ /* 0x000fea0003800000 */
.L_x_72:
        /* <DEDUP_REMOVED lines=9> */
.L_x_75:
[----:B------:R-:W-:Y:S05]  /*3260*/  BSYNC B1 ;  /* 0x0000000000017941 */ /* 0x000fea0003800000 */
.L_x_74:
        /* <DEDUP_REMOVED lines=9> */
.L_x_77:
[----:B------:R-:W-:Y:S05]  /*3300*/  BSYNC B1 ;  /* 0x0000000000017941 */ /* 0x000fea0003800000 */
.L_x_76:
        /* <DEDUP_REMOVED lines=10> */
.L_x_79:
[----:B------:R-:W-:Y:S05]  /*33b0*/  BSYNC B1 ;  /* 0x0000000000017941 */ /* 0x000fea0003800000 */
.L_x_78:
        /* <DEDUP_REMOVED lines=10> */
.L_x_81:
[----:B------:R-:W-:Y:S05]  /*3460*/  BSYNC B1 ;  /* 0x0000000000017941 */ /* 0x000fea0003800000 */
.L_x_80:
        /* <DEDUP_REMOVED lines=9> */
.L_x_83:
[----:B------:R-:W-:Y:S05]  /*3500*/  BSYNC B1 ;  /* 0x0000000000017941 */ /* 0x000fea0003800000 */
.L_x_82:
        /* <DEDUP_REMOVED lines=9> */
.L_x_85:
[----:B------:R-:W-:Y:S05]  /*35a0*/  BSYNC B1 ;  /* 0x0000000000017941 */ /* 0x000fea0003800000 */
.L_x_84:
        /* <DEDUP_REMOVED lines=10> */
.L_x_87:
[----:B------:R-:W-:Y:S05]  /*3650*/  BSYNC B1 ;  /* 0x0000000000017941 */ /* 0x000fea0003800000 */
.L_x_86:
        /* <DEDUP_REMOVED lines=10> */
.L_x_89:
[----:B------:R-:W-:Y:S05]  /*3700*/  BSYNC B1 ;  /* 0x0000000000017941 */ /* 0x000fea0003800000 */
.L_x_88:
        /* <DEDUP_REMOVED lines=9> */
.L_x_91:
[----:B------:R-:W-:Y:S05]  /*37a0*/  BSYNC B1 ;  /* 0x0000000000017941 */ /* 0x000fea0003800000 */
.L_x_90:
        /* <DEDUP_REMOVED lines=9> */
.L_x_93:
[----:B------:R-:W-:Y:S05]  /*3840*/  BSYNC B1 ;  /* 0x0000000000017941 */ /* 0x000fea0003800000 */
.L_x_92:
        /* <DEDUP_REMOVED lines=10> */
.L_x_95:
[----:B------:R-:W-:Y:S05]  /*38f0*/  BSYNC B1 ;  /* 0x0000000000017941 */ /* 0x000fea0003800000 */
.L_x_94:
        /* <DEDUP_REMOVED lines=10> */
.L_x_97:
[----:B------:R-:W-:Y:S05]  /*39a0*/  BSYNC B1 ;  /* 0x0000000000017941 */ /* 0x000fea0003800000 */
.L_x_96:
        /* <DEDUP_REMOVED lines=9> */
.L_x_99:
[----:B------:R-:W-:Y:S05]  /*3a40*/  BSYNC B1 ;  /* 0x0000000000017941 */ /* 0x000fea0003800000 */
.L_x_98:
        /* <DEDUP_REMOVED lines=9> */
.L_x_101:
[----:B------:R-:W-:Y:S05]  /*3ae0*/  BSYNC B1 ;  /* 0x0000000000017941 */ /* 0x000fea0003800000 */
.L_x_100:
        /* <DEDUP_REMOVED lines=10> */
.L_x_103:
[----:B------:R-:W-:Y:S05]  /*3b90*/  BSYNC B1 ;  /* 0x0000000000017941 */ /* 0x000fea0003800000 */
.L_x_102:
        /* <DEDUP_REMOVED lines=10> */
.L_x_105:
[----:B------:R-:W-:Y:S05]  /*3c40*/  BSYNC B1 ;  /* 0x0000000000017941 */ /* 0x000fea0003800000 */
.L_x_104:
        /* <DEDUP_REMOVED lines=9> */
.L_x_107:
[----:B------:R-:W-:Y:S05]  /*3ce0*/  BSYNC B1 ;  /* 0x0000000000017941 */ /* 0x000fea0003800000 */
.L_x_106:
        /* <DEDUP_REMOVED lines=9> */
.L_x_109:
[----:B------:R-:W-:Y:S05]  /*3d80*/  BSYNC B1 ;  /* 0x0000000000017941 */ /* 0x000fea0003800000 */
.L_x_108:
        /* <DEDUP_REMOVED lines=10> */
.L_x_111:
[----:B------:R-:W-:Y:S05]  /*3e30*/  BSYNC B1 ;  /* 0x0000000000017941 */ /* 0x000fea0003800000 */
.L_x_110:
        /* <DEDUP_REMOVED lines=10> */
.L_x_113:
[----:B------:R-:W-:Y:S05]  /*3ee0*/  BSYNC B1 ;  /* 0x0000000000017941 */ /* 0x000fea0003800000 */
.L_x_112:
        /* <DEDUP_REMOVED lines=9> */
.L_x_115:
[----:B------:R-:W-:Y:S05]  /*3f80*/  BSYNC B1 ;  /* 0x0000000000017941 */ /* 0x000fea0003800000 */
.L_x_114:
        /* <DEDUP_REMOVED lines=9> */
.L_x_117:
[----:B------:R-:W-:Y:S05]  /*4020*/  BSYNC B1 ;  /* 0x0000000000017941 */ /* 0x000fea0003800000 */
.L_x_116:
        /* <DEDUP_REMOVED lines=10> */
.L_x_119:
[----:B------:R-:W-:Y:S05]  /*40d0*/  BSYNC B1 ;  /* 0x0000000000017941 */ /* 0x000fea0003800000 */
.L_x_118:
        /* <DEDUP_REMOVED lines=10> */
.L_x_121:
[----:B------:R-:W-:Y:S05]  /*4180*/  BSYNC B1 ;  /* 0x0000000000017941 */ /* 0x000fea0003800000 */
.L_x_120:
        /* <DEDUP_REMOVED lines=9> */
.L_x_123:
[----:B------:R-:W-:Y:S05]  /*4220*/  BSYNC B1 ;  /* 0x0000000000017941 */ /* 0x000fea0003800000 */
.L_x_122:
        /* <DEDUP_REMOVED lines=9> */
.L_x_125:
[----:B------:R-:W-:Y:S05]  /*42c0*/  BSYNC B1 ;  /* 0x0000000000017941 */ /* 0x000fea0003800000 */
.L_x_124:
        /* <DEDUP_REMOVED lines=10> */
.L_x_127:
[----:B------:R-:W-:Y:S05]  /*4370*/  BSYNC B1 ;  /* 0x0000000000017941 */ /* 0x000fea0003800000 */
.L_x_126:
        /* <DEDUP_REMOVED lines=10> */
.L_x_129:
[----:B------:R-:W-:Y:S05]  /*4420*/  BSYNC B1 ;  /* 0x0000000000017941 */ /* 0x000fea0003800000 */
.L_x_128:
        /* <DEDUP_REMOVED lines=9> */
.L_x_131:
[----:B------:R-:W-:Y:S05]  /*44c0*/  BSYNC B1 ;  /* 0x0000000000017941 */ /* 0x000fea0003800000 */
.L_x_130:
        /* <DEDUP_REMOVED lines=9> */
.L_x_133:
[----:B------:R-:W-:Y:S05]  /*4560*/  BSYNC B1 ;  /* 0x0000000000017941 */ /* 0x000fea0003800000 */
.L_x_132:
        /* <DEDUP_REMOVED lines=10> */
.L_x_135:
[----:B------:R-:W-:Y:S05]  /*4610*/  BSYNC B1 ;  /* 0x0000000000017941 */ /* 0x000fea0003800000 */
.L_x_134:
        /* <DEDUP_REMOVED lines=10> */
.L_x_137:
[----:B------:R-:W-:Y:S05]  /*46c0*/  BSYNC B1 ;  /* 0x0000000000017941 */ /* 0x000fea0003800000 */
.L_x_136:
        /* <DEDUP_REMOVED lines=9> */
.L_x_139:
[----:B------:R-:W-:Y:S05]  /*4760*/  BSYNC B1 ;  /* 0x0000000000017941 */ /* 0x000fea0003800000 */
.L_x_138:
        /* <DEDUP_REMOVED lines=9> */
.L_x_141:
[----:B------:R-:W-:Y:S05]  /*4800*/  BSYNC B1 ;  /* 0x0000000000017941 */ /* 0x000fea0003800000 */
.L_x_140:
        /* <DEDUP_REMOVED lines=10> */
.L_x_143:
[----:B------:R-:W-:Y:S05]  /*48b0*/  BSYNC B1 ;  /* 0x0000000000017941 */ /* 0x000fea0003800000 */
.L_x_142:
        /* <DEDUP_REMOVED lines=10> */
.L_x_145:
[----:B------:R-:W-:Y:S05]  /*4960*/  BSYNC B1 ;  /* 0x0000000000017941 */ /* 0x000fea0003800000 */
.L_x_144:
        /* <DEDUP_REMOVED lines=9> */
.L_x_147:
[----:B------:R-:W-:Y:S05]  /*4a00*/  BSYNC B1 ;  /* 0x0000000000017941 */ /* 0x000fea0003800000 */
.L_x_146:
        /* <DEDUP_REMOVED lines=9> */
.L_x_149:
[----:B------:R-:W-:Y:S05]  /*4aa0*/  BSYNC B1 ;  /* 0x0000000000017941 */ /* 0x000fea0003800000 */
.L_x_148:
        /* <DEDUP_REMOVED lines=10> */
.L_x_151:
[----:B------:R-:W-:Y:S05]  /*4b50*/  BSYNC B1 ;  /* 0x0000000000017941 */ /* 0x000fea0003800000 */
.L_x_150:
        /* <DEDUP_REMOVED lines=10> */
.L_x_153:
[----:B------:R-:W-:Y:S05]  /*4c00*/  BSYNC B1 ;  /* 0x0000000000017941 */ /* 0x000fea0003800000 */
.L_x_152:
        /* <DEDUP_REMOVED lines=9> */
.L_x_155:
[----:B------:R-:W-:Y:S05]  /*4ca0*/  BSYNC B1 ;  /* 0x0000000000017941 */ /* 0x000fea0003800000 */
.L_x_154:
        /* <DEDUP_REMOVED lines=9> */
.L_x_157:
[----:B------:R-:W-:Y:S05]  /*4d40*/  BSYNC B1 ;  /* 0x0000000000017941 */ /* 0x000fea0003800000 */
.L_x_156:
        /* <DEDUP_REMOVED lines=10> */
.L_x_159:
[----:B------:R-:W-:Y:S05]  /*4df0*/  BSYNC B1 ;  /* 0x0000000000017941 */ /* 0x000fea0003800000 */
.L_x_158:
        /* <DEDUP_REMOVED lines=10> */
.L_x_161:
[----:B------:R-:W-:Y:S05]  /*4ea0*/  BSYNC B1 ;  /* 0x0000000000017941 */ /* 0x000fea0003800000 */
.L_x_160:
        /* <DEDUP_REMOVED lines=9> */
.L_x_163:
[----:B------:R-:W-:Y:S05]  /*4f40*/  BSYNC B1 ;  /* 0x0000000000017941 */ /* 0x000fea0003800000 */
.L_x_162:
        /* <DEDUP_REMOVED lines=9> */
.L_x_165:
[----:B------:R-:W-:Y:S05]  /*4fe0*/  BSYNC B1 ;  /* 0x0000000000017941 */ /* 0x000fea0003800000 */
.L_x_164:
        /* <DEDUP_REMOVED lines=10> */
.L_x_167:
[----:B------:R-:W-:Y:S05]  /*5090*/  BSYNC B1 ;  /* 0x0000000000017941 */ /* 0x000fea0003800000 */
.L_x_166:
        /* <DEDUP_REMOVED lines=10> */
.L_x_169:
[----:B------:R-:W-:Y:S05]  /*5140*/  BSYNC B1 ;  /* 0x0000000000017941 */ /* 0x000fea0003800000 */
.L_x_168:
        /* <DEDUP_REMOVED lines=9> */
.L_x_171:
[----:B------:R-:W-:Y:S05]  /*51e0*/  BSYNC B1 ;  /* 0x0000000000017941 */ /* 0x000fea0003800000 */
.L_x_170:
        /* <DEDUP_REMOVED lines=9> */
.L_x_173:
[----:B------:R-:W-:Y:S05]  /*5280*/  BSYNC B1 ;  /* 0x0000000000017941 */ /* 0x000fea0003800000 */
.L_x_172:
        /* <DEDUP_REMOVED lines=10> */
.L_x_175:
[----:B------:R-:W-:Y:S05]  /*5330*/  BSYNC B1 ;  /* 0x0000000000017941 */ /* 0x000fea0003800000 */
.L_x_174:
        /* <DEDUP_REMOVED lines=10> */
.L_x_177:
[----:B------:R-:W-:Y:S05]  /*53e0*/  BSYNC B1 ;  /* 0x0000000000017941 */ /* 0x000fea0003800000 */
.L_x_176:
        /* <DEDUP_REMOVED lines=9> */
.L_x_179:
[----:B------:R-:W-:Y:S05]  /*5480*/  BSYNC B1 ;  /* 0x0000000000017941 */ /* 0x000fea0003800000 */
.L_x_178:
        /* <DEDUP_REMOVED lines=9> */
.L_x_181:
[----:B------:R-:W-:Y:S05]  /*5520*/  BSYNC B1 ;  /* 0x0000000000017941 */ /* 0x000fea0003800000 */
.L_x_180:
        /* <DEDUP_REMOVED lines=10> */
.L_x_183:
[----:B------:R-:W-:Y:S05]  /*55d0*/  BSYNC B1 ;  /* 0x0000000000017941 */ /* 0x000fea0003800000 */
.L_x_182:
        /* <DEDUP_REMOVED lines=10> */
.L_x_185:
[----:B------:R-:W-:Y:S05]  /*5680*/  BSYNC B1 ;  /* 0x0000000000017941 */ /* 0x000fea0003800000 */
.L_x_184:
        /* <DEDUP_REMOVED lines=9> */
.L_x_187:
[----:B------:R-:W-:Y:S05]  /*5720*/  BSYNC B1 ;  /* 0x0000000000017941 */ /* 0x000fea0003800000 */
.L_x_186:
        /* <DEDUP_REMOVED lines=9> */
.L_x_189:
[----:B------:R-:W-:Y:S05]  /*57c0*/  BSYNC B1 ;  /* 0x0000000000017941 */ /* 0x000fea0003800000 */
.L_x_188:
        /* <DEDUP_REMOVED lines=10> */
.L_x_191:
[----:B------:R-:W-:Y:S05]  /*5870*/  BSYNC B1 ;  /* 0x0000000000017941 */ /* 0x000fea0003800000 */
.L_x_190:
        /* <DEDUP_REMOVED lines=10> */
.L_x_193:
[----:B------:R-:W-:Y:S05]  /*5920*/  BSYNC B1 ;  /* 0x0000000000017941 */ /* 0x000fea0003800000 */
.L_x_192:
        /* <DEDUP_REMOVED lines=9> */
.L_x_195:
[----:B------:R-:W-:Y:S05]  /*59c0*/  BSYNC B1 ;  /* 0x0000000000017941 */ /* 0x000fea0003800000 */
.L_x_194:
        /* <DEDUP_REMOVED lines=9> */
.L_x_197:
[----:B------:R-:W-:Y:S05]  /*5a60*/  BSYNC B1 ;  /* 0x0000000000017941 */ /* 0x000fea0003800000 */
.L_x_196:
        /* <DEDUP_REMOVED lines=10> */
.L_x_199:
[----:B------:R-:W-:Y:S05]  /*5b10*/  BSYNC B1 ;  /* 0x0000000000017941 */ /* 0x000fea0003800000 */
.L_x_198:
        /* <DEDUP_REMOVED lines=10> */
.L_x_201:
[----:B------:R-:W-:Y:S05]  /*5bc0*/  BSYNC B1 ;  /* 0x0000000000017941 */ /* 0x000fea0003800000 */
.L_x_200:
        /* <DEDUP_REMOVED lines=9> */
.L_x_203:
[----:B------:R-:W-:Y:S05]  /*5c60*/  BSYNC B1 ;  /* 0x0000000000017941 */ /* 0x000fea0003800000 */
.L_x_202:
        /* <DEDUP_REMOVED lines=9> */
.L_x_205:
[----:B------:R-:W-:Y:S05]  /*5d00*/  BSYNC B1 ;  /* 0x0000000000017941 */ /* 0x000fea0003800000 */
.L_x_204:
        /* <DEDUP_REMOVED lines=10> */
.L_x_207:
[----:B------:R-:W-:Y:S05]  /*5db0*/  BSYNC B1 ;  /* 0x0000000000017941 */ /* 0x000fea0003800000 */
.L_x_206:
        /* <DEDUP_REMOVED lines=10> */
.L_x_209:
[----:B------:R-:W-:Y:S05]  /*5e60*/  BSYNC B1 ;  /* 0x0000000000017941 */ /* 0x000fea0003800000 */
.L_x_208:
        /* <DEDUP_REMOVED lines=9> */
.L_x_211:
[----:B------:R-:W-:Y:S05]  /*5f00*/  BSYNC B1 ;  /* 0x0000000000017941 */ /* 0x000fea0003800000 */
.L_x_210:
        /* <DEDUP_REMOVED lines=9> */
.L_x_213:
[----:B------:R-:W-:Y:S05]  /*5fa0*/  BSYNC B1 ;  /* 0x0000000000017941 */ /* 0x000fea0003800000 */
.L_x_212:
        /* <DEDUP_REMOVED lines=10> */
.L_x_215:
[----:B------:R-:W-:Y:S05]  /*6050*/  BSYNC B1 ;  /* 0x0000000000017941 */ /* 0x000fea0003800000 */
.L_x_214:
        /* <DEDUP_REMOVED lines=10> */
.L_x_217:
[----:B------:R-:W-:Y:S05]  /*6100*/  BSYNC B1 ;  /* 0x0000000000017941 */ /* 0x000fea0003800000 */
.L_x_216:
        /* <DEDUP_REMOVED lines=9> */
.L_x_219:
[----:B------:R-:W-:Y:S05]  /*61a0*/  BSYNC B1 ;  /* 0x0000000000017941 */ /* 0x000fea0003800000 */
.L_x_218:
        /* <DEDUP_REMOVED lines=9> */
.L_x_221:
[----:B------:R-:W-:Y:S05]  /*6240*/  BSYNC B1 ;  /* 0x0000000000017941 */ /* 0x000fea0003800000 */
.L_x_220:
        /* <DEDUP_REMOVED lines=10> */
.L_x_223:
[----:B------:R-:W-:Y:S05]  /*62f0*/  BSYNC B1 ;  /* 0x0000000000017941 */ /* 0x000fea0003800000 */
.L_x_222:
        /* <DEDUP_REMOVED lines=10> */
.L_x_225:
[----:B------:R-:W-:Y:S05]  /*63a0*/  BSYNC B1 ;  /* 0x0000000000017941 */ /* 0x000fea0003800000 */
.L_x_224:
        /* <DEDUP_REMOVED lines=9> */
.L_x_227:
[----:B------:R-:W-:Y:S05]  /*6440*/  BSYNC B1 ;  /* 0x0000000000017941 */ /* 0x000fea0003800000 */
.L_x_226:
        /* <DEDUP_REMOVED lines=9> */
.L_x_229:
[----:B------:R-:W-:Y:S05]  /*64e0*/  BSYNC B1 ;  /* 0x0000000000017941 */ /* 0x000fea0003800000 */
.L_x_228:
        /* <DEDUP_REMOVED lines=10> */
.L_x_231:
[----:B------:R-:W-:Y:S05]  /*6590*/  BSYNC B1 ;  /* 0x0000000000017941 */ /* 0x000fea0003800000 */
.L_x_230:
        /* <DEDUP_REMOVED lines=10> */
.L_x_233:
[----:B------:R-:W-:Y:S05]  /*6640*/  BSYNC B1 ;  /* 0x0000000000017941 */ /* 0x000fea0003800000 */
.L_x_232:
        /* <DEDUP_REMOVED lines=9> */
.L_x_235:
[----:B------:R-:W-:Y:S05]  /*66e0*/  BSYNC B1 ;  /* 0x0000000000017941 */ /* 0x000fea0003800000 */
.L_x_234:
        /* <DEDUP_REMOVED lines=9> */
.L_x_237:
[----:B------:R-:W-:Y:S05]  /*6780*/  BSYNC B1 ;  /* 0x0000000000017941 */ /* 0x000fea0003800000 */
.L_x_236:
        /* <DEDUP_REMOVED lines=10> */
.L_x_239:
[----:B------:R-:W-:Y:S05]  /*6830*/  BSYNC B1 ;  /* 0x0000000000017941 */ /* 0x000fea0003800000 */
.L_x_238:
        /* <DEDUP_REMOVED lines=10> */
.L_x_241:
[----:B------:R-:W-:Y:S05]  /*68e0*/  BSYNC B1 ;  /* 0x0000000000017941 */ /* 0x000fea0003800000 */
.L_x_240:
        /* <DEDUP_REMOVED lines=9> */
.L_x_243:
[----:B------:R-:W-:Y:S05]  /*6980*/  BSYNC B1 ;  /* 0x0000000000017941 */ /* 0x000fea0003800000 */
.L_x_242:
        /* <DEDUP_REMOVED lines=9> */
.L_x_245:
[----:B------:R-:W-:Y:S05]  /*6a20*/  BSYNC B1 ;  /* 0x0000000000017941 */ /* 0x000fea0003800000 */
.L_x_244:
        /* <DEDUP_REMOVED lines=10> */
.L_x_247:
[----:B------:R-:W-:Y:S05]  /*6ad0*/  BSYNC B1 ;  /* 0x0000000000017941 */ /* 0x000fea0003800000 */
.L_x_246:
        /* <DEDUP_REMOVED lines=10> */
.L_x_249:
[----:B------:R-:W-:Y:S05]  /*6b80*/  BSYNC B1 ;  /* 0x0000000000017941 */ /* 0x000fea0003800000 */
.L_x_248:
        /* <DEDUP_REMOVED lines=9> */
.L_x_251:
[----:B------:R-:W-:Y:S05]  /*6c20*/  BSYNC B1 ;  /* 0x0000000000017941 */ /* 0x000fea0003800000 */
.L_x_250:
        /* <DEDUP_REMOVED lines=9> */
.L_x_253:
[----:B------:R-:W-:Y:S05]  /*6cc0*/  BSYNC B1 ;  /* 0x0000000000017941 */ /* 0x000fea0003800000 */
.L_x_252:
        /* <DEDUP_REMOVED lines=10> */
.L_x_255:
[----:B------:R-:W-:Y:S05]  /*6d70*/  BSYNC B1 ;  /* 0x0000000000017941 */ /* 0x000fea0003800000 */
.L_x_254:
        /* <DEDUP_REMOVED lines=10> */
.L_x_257:
[----:B------:R-:W-:Y:S05]  /*6e20*/  BSYNC B1 ;  /* 0x0000000000017941 */ /* 0x000fea0003800000 */
.L_x_256:
        /* <DEDUP_REMOVED lines=9> */
.L_x_259:
[----:B------:R-:W-:Y:S05]  /*6ec0*/  BSYNC B1 ;  /* 0x0000000000017941 */ /* 0x000fea0003800000 */
.L_x_258:
        /* <DEDUP_REMOVED lines=9> */
.L_x_261:
[----:B------:R-:W-:Y:S05]  /*6f60*/  BSYNC B1 ;  /* 0x0000000000017941 */ /* 0x000fea0003800000 */
.L_x_260:
        /* <DEDUP_REMOVED lines=10> */
.L_x_263:
[----:B------:R-:W-:Y:S05]  /*7010*/  BSYNC B1 ;  /* 0x0000000000017941 */ /* 0x000fea0003800000 */
.L_x_262:
        /* <DEDUP_REMOVED lines=10> */
.L_x_265:
[----:B------:R-:W-:Y:S05]  /*70c0*/  BSYNC B1 ;  /* 0x0000000000017941 */ /* 0x000fea0003800000 */
.L_x_264:
        /* <DEDUP_REMOVED lines=9> */
.L_x_267:
[----:B------:R-:W-:Y:S05]  /*7160*/  BSYNC B1 ;  /* 0x0000000000017941 */ /* 0x000fea0003800000 */
.L_x_266:
        /* <DEDUP_REMOVED lines=9> */
.L_x_269:
[----:B------:R-:W-:Y:S05]  /*7200*/  BSYNC B1 ;  /* 0x0000000000017941 */ /* 0x000fea0003800000 */
.L_x_268:
        /* <DEDUP_REMOVED lines=10> */
.L_x_271:
[----:B------:R-:W-:Y:S05]  /*72b0*/  BSYNC B1 ;  /* 0x0000000000017941 */ /* 0x000fea0003800000 */
.L_x_270:
        /* <DEDUP_REMOVED lines=10> */
.L_x_273:
[----:B------:R-:W-:Y:S05]  /*7360*/  BSYNC B1 ;  /* 0x0000000000017941 */ /* 0x000fea0003800000 */
.L_x_272:
        /* <DEDUP_REMOVED lines=9> */
.L_x_275:
[----:B------:R-:W-:Y:S05]  /*7400*/  BSYNC B1 ;  /* 0x0000000000017941 */ /* 0x000fea0003800000 */
.L_x_274:
        /* <DEDUP_REMOVED lines=9> */
.L_x_277:
[----:B------:R-:W-:Y:S05]  /*74a0*/  BSYNC B1 ;  /* 0x0000000000017941 */ /* 0x000fea0003800000 */
.L_x_276:
        /* <DEDUP_REMOVED lines=10> */
.L_x_279:
[----:B------:R-:W-:Y:S05]  /*7550*/  BSYNC B1 ;  /* 0x0000000000017941 */ /* 0x000fea0003800000 */
.L_x_278:
        /* <DEDUP_REMOVED lines=10> */
.L_x_281:
[----:B------:R-:W-:Y:S05]  /*7600*/  BSYNC B1 ;  /* 0x0000000000017941 */ /* 0x000fea0003800000 */
.L_x_280:
[----:B01-3-5:R-:W-:Y:S01]  /*7610*/  LOP3.LUT R7, R19, 0xffffe000, RZ, 0xc0, !PT ;  /* 0xffffe00013077812 */ /* 0x02bfe200078ec0ff */
        /* <DEDUP_REMOVED lines=8> */
.L_x_283:
[----:B------:R-:W-:Y:S05]  /*76a0*/  BSYNC B1 ;  /* 0x0000000000017941 */ /* 0x000fea0003800000 */
.L_x_282:
[----:B0---45:R-:W-:Y:S01]  /*76b0*/  LOP3.LUT R5, R19, 0xffffe000, RZ, 0xc0, !PT ;  /* 0xffffe00013057812 */ /* 0x031fe200078ec0ff */
[----:B------:R-:W-:Y:S01]  /*76c0*/  @P1 IMAD.MOV.U32 R4, RZ, RZ, R10 ;  /* 0x000000ffff041224 */ /* 0x000fe200078e000a */
[----:B------:R-:W-:Y:S01]  /*76d0*/  ISETP.GT.AND P0, PT, R3, 0x8, P0 ;  /* 0x000000080300780c */ /* 0x000fe20000704270 */
[----:B------:R-:W-:Y:S02]  /*76e0*/  BSSY B1, `(.L_x_284) ;  /* 0x0000008000017945 */ /* 0x000fe40003800000 */
[----:B------:R-:W-:-:S04]  /*76f0*/  FMUL R5, R5, R152 ;  /* 0x0000009805057220 */ /* 0x000fc80000400000 */
[----:B------:R-:W-:Y:S01]  /*7700*/  FFMA R7, R150, R153, R5 ;  /* 0x0000009996077223 */ /* 0x000fe20000000005 */
[----:B------:R-:W-:-:S04]  /*7710*/  @P1 IMAD.MOV.U32 R5, RZ, RZ, R11 ;  /* 0x000000ffff051224 */ /* 0x000fc800078e000b */
[----:B------:R-:W-:-:S05]  /*7720*/  F2FP.TF32.F32.PACK_B R7, R7 ;  /* 0x00000007ff07723e */ /* 0x000fca00024050ff */
[----:B------:R0:W-:Y:S01]  /*7730*/  @P1 STG.E desc[UR36][R4.64+0x3e0], R7 ;  /* 0x0003e00704001986 */ /* 0x0001e2000c101924 */
[----:B------:R-:W-:Y:S05]  /*7740*/  @!P0 BRA `(.L_x_285) ;  /* 0x0000000000048947 */ /* 0x000fea0003800000 */
[----:B------:R3:W5:Y:S02]  /*7750*/  LDG.E.LTC128B R19, desc[UR36][R8.64+0x3e4] ;  /* 0x0003e42408137981 */ /* 0x000764000c1e1920 */
.L_x_285:
[----:B------:R-:W-:Y:S05]  /*7760*/  BSYNC B1 ;  /* 0x0000000000017941 */ /* 0x000fea0003800000 */
.L_x_284:
[----:B------:R-:W-:Y:S05]  /*7770*/  @!P0 BRA `(.L_x_286) ;  /* 0x0000002400488947 */ /* 0x000fea0003800000 */
[----:B-----5:R-:W-:-:S05]  /*7780*/  LOP3.LUT R19, R19, 0xffffe000, RZ, 0xc0, !PT ;  /* 0xffffe00013137812 */ /* 0x020fca00078ec0ff */
[----:B------:R-:W-:-:S04]  /*7790*/  FMUL R0, R19, R152 ;  /* 0x0000009813007220 */ /* 0x000fc80000400000 */
[----:B------:R-:W-:-:S05]  /*77a0*/  FFMA R151, R151, R153, R0 ;  /* 0x0000009997977223 */ /* 0x000fca0000000000 */
[----:B------:R-:W-:-:S05]  /*77b0*/  F2FP.TF32.F32.PACK_B R151, R151 ;  /* 0x00000097ff97723e */ /* 0x000fca00024050ff */
[----:B------:R4:W-:Y:S01]  /*77c0*/  STG.E desc[UR36][R10.64+0x3e4], R151 ;  /* 0x0003e4970a007986 */ /* 0x0009e2000c101924 */
[----:B------:R-:W-:Y:S05]  /*77d0*/  BRA `(.L_x_286) ;  /* 0x0000002400307947 */ /* 0x000fea0003800000 */
.L_x_33:
[----:B------:R-:W-:Y:S01]  /*77e0*/  ISETP.GT.AND P3, PT, R0, 0x1, PT ;  /* 0x000000010000780c */ /* 0x000fe20003f64270 */
[----:B------:R-:W-:Y:S01]  /*77f0*/  ULDC.64 UR4, c[0x0][0x5c0] ;  /* 0x0001700000047ab9 */ /* 0x000fe20000000a00 */
[-C--:B------:R-:W-:Y:S01]  /*7800*/  FMUL R9, R24, R153.reuse ;  /* 0x0000009918097220 */ /* 0x080fe20000400000 */
[C---:B------:R-:W-:Y:S01]  /*7810*/  LEA R4, P4, R164.reuse, UR4, 0x2 ;  /* 0x00000004a4047c11 */ /* 0x040fe2000f8810ff */
[-C--:B------:R-:W-:Y:S01]  /*7820*/  FMUL R25, R25, R153.reuse ;  /* 0x0000009919197220 */ /* 0x080fe20000400000 */
[----:B------:R-:W-:Y:S01]  /*7830*/  ISETP.GT.AND P0, PT, R3, RZ, P3 ;  /* 0x000000ff0300720c */ /* 0x000fe20001f04270 */
[-C--:B------:R-:W-:Y:S01]  /*7840*/  FMUL R27, R27, R153.reuse ;  /* 0x000000991b1b7220 */ /* 0x080fe20000400000 */
[----:B------:R-:W-:Y:S01]  /*7850*/  LEA.HI.X R5, R164, UR5, R177, 0x2, P4 ;  /* 0x00000005a4057c11 */ /* 0x000fe2000a0f14b1 */
[----:B------:R-:W-:Y:S01]  /*7860*/  FMUL R29, R29, R153 ;  /* 0x000000991d1d7220 */ /* 0x000fe20000400000 */
[----:B------:R-:W-:Y:S01]  /*7870*/  F2FP.TF32.F32.PACK_B R9, R9 ;  /* 0x00000009ff09723e */ /* 0x000fe200024050ff */
[----:B------:R-:W-:Y:S01]  /*7880*/  FMUL R31, R31, R153 ;  /* 0x000000991f1f7220 */ /* 0x000fe20000400000 */
[----:B------:R-:W-:Y:S01]  /*7890*/  F2FP.TF32.F32.PACK_B R25, R25 ;  /* 0x00000019ff19723e */ /* 0x000fe200024050ff */
[-C--:B------:R-:W-:Y:S01]  /*78a0*/  FMUL R13, R32, R153.reuse ;  /* 0x00000099200d7220 */ /* 0x080fe20000400000 */
[C---:B------:R-:W-:Y:S01]  /*78b0*/  SHF.L.U64.HI R7, R10.reuse, 0x5, R11 ;  /* 0x000000050a077819 */ /* 0x040fe2000001020b */
[----:B------:R0:W-:Y:S01]  /*78c0*/  @P2 STG.E desc[UR36][R4.64], R9 ;  /* 0x0000000904002986 */ /* 0x0001e2000c101924 */
[----:B------:R-:W-:Y:S01]  /*78d0*/  LEA R6, P4, R10, R4, 0x5 ;  /* 0x000000040a067211 */ /* 0x000fe200078828ff */
[-C--:B------:R-:W-:Y:S01]  /*78e0*/  FMUL R11, R26, R153.reuse ;  /* 0x000000991a0b7220 */ /* 0x080fe20000400000 */
[----:B------:R-:W-:Y:S01]  /*78f0*/  ISETP.GT.AND P1, PT, R3, 0x8, P1 ;  /* 0x000000080300780c */ /* 0x000fe20000f24270 */
[----:B------:R-:W-:Y:S01]  /*7900*/  @P0 STG.E desc[UR36][R4.64+0x4], R25 ;  /* 0x0000041904000986 */ /* 0x000fe2000c101924 */
[C---:B------:R-:W-:Y:S01]  /*7910*/  ISETP.GT.AND P2, PT, R0.reuse, 0x8, PT ;  /* 0x000000080000780c */ /* 0x040fe20003f44270 */
[----:B------:R-:W-:Y:S01]  /*7920*/  IMAD.X R7, R7, 0x1, R5, P4 ;  /* 0x0000000107077824 */ /* 0x000fe200020e0605 */
[----:B------:R-:W-:Y:S01]  /*7930*/  ISETP.GT.AND P3, PT, R3, 0x8, P3 ;  /* 0x000000080300780c */ /* 0x000fe20001f64270 */
[-C--:B------:R-:W-:Y:S01]  /*7940*/  FMUL R33, R33, R153.reuse ;  /* 0x0000009921217220 */ /* 0x080fe20000400000 */
[----:B------:R-:W-:Y:S01]  /*7950*/  ISETP.GT.AND P0, PT, R0, 0x9, PT ;  /* 0x000000090000780c */ /* 0x000fe20003f04270 */
[-C--:B------:R-:W-:Y:S01]  /*7960*/  FMUL R35, R35, R153.reuse ;  /* 0x0000009923237220 */ /* 0x080fe20000400000 */
[C---:B------:R-:W-:Y:S01]  /*7970*/  ISETP.GT.AND P5, PT, R3.reuse, RZ, P2 ;  /* 0x000000ff0300720c */ /* 0x040fe200017a4270 */
[-C--:B0-----:R-:W-:Y:S01]  /*7980*/  FMUL R9, R28, R153.reuse ;  /* 0x000000991c097220 */ /* 0x081fe20000400000 */
[----:B------:R-:W-:Y:S01]  /*7990*/  ISETP.GT.AND P4, PT, R3, RZ, P0 ;  /* 0x000000ff0300720c */ /* 0x000fe20000784270 */
[----:B------:R-:W-:Y:S01]  /*79a0*/  FMUL R37, R37, R153 ;  /* 0x0000009925257220 */ /* 0x000fe20000400000 */
[----:B------:R-:W-:Y:S01]  /*79b0*/  F2FP.TF32.F32.PACK_B R11, R11 ;  /* 0x0000000bff0b723e */ /* 0x000fe200024050ff */
[----:B------:R-:W-:Y:S01]  /*79c0*/  FMUL R39, R39, R153 ;  /* 0x0000009927277220 */ /* 0x000fe20000400000 */
[----:B------:R-:W-:Y:S01]  /*79d0*/  F2FP.TF32.F32.PACK_B R27, R27 ;  /* 0x0000001bff1b723e */ /* 0x000fe200024050ff */
[----:B------:R-:W-:Y:S01]  /*79e0*/  FMUL R41, R41, R153 ;  /* 0x0000009929297220 */ /* 0x000fe20000400000 */
[----:B------:R-:W-:Y:S01]  /*79f0*/  F2FP.TF32.F32.PACK_B R9, R9 ;  /* 0x00000009ff09723e */ /* 0x000fe200024050ff */
[----:B------:R0:W-:Y:S01]  /*7a00*/  @P1 STG.E desc[UR36][R6.64], R11 ;  /* 0x0000000b06001986 */ /* 0x0001e2000c101924 */
[----:B------:R-:W-:Y:S01]  /*7a10*/  F2FP.TF32.F32.PACK_B R29, R29 ;  /* 0x0000001dff1d723e */ /* 0x000fe200024050ff */
[-C--:B------:R-:W-:Y:S01]  /*7a20*/  FMUL R43, R43, R153.reuse ;  /* 0x000000992b2b7220 */ /* 0x080fe20000400000 */
[C---:B------:R-:W-:Y:S01]  /*7a30*/  ISETP.GT.AND P1, PT, R0.reuse, 0x10, PT ;  /* 0x000000100000780c */ /* 0x040fe20003f24270 */
[----:B------:R-:W-:Y:S01]  /*7a40*/  @P3 STG.E desc[UR36][R6.64+0x4], R27 ;  /* 0x0000041b06003986 */ /* 0x000fe2000c101924 */
[----:B------:R-:W-:Y:S01]  /*7a50*/  ISETP.GT.AND P3, PT, R0, 0x11, PT ;  /* 0x000000110000780c */ /* 0x000fe20003f64270 */
[-C--:B------:R-:W-:Y:S01]  /*7a60*/  FMUL R45, R45, R153.reuse ;  /* 0x000000992d2d7220 */ /* 0x080fe20000400000 */
[C---:B------:R-:W-:Y:S01]  /*7a70*/  ISETP.GT.AND P2, PT, R3.reuse, 0x8, P2 ;  /* 0x000000080300780c */ /* 0x040fe20001744270 */
[----:B------:R1:W-:Y:S01]  /*7a80*/  @P5 STG.E desc[UR36][R4.64+0x20], R9 ;  /* 0x0000200904005986 */ /* 0x0003e2000c101924 */
[----:B------:R-:W-:Y:S01]  /*7a90*/  ISETP.GT.AND P0, PT, R3, 0x8, P0 ;  /* 0x000000080300780c */ /* 0x000fe20000704270 */
[-C--:B------:R-:W-:Y:S01]  /*7aa0*/  FMUL R47, R47, R153.reuse ;  /* 0x000000992f2f7220 */ /* 0x080fe20000400000 */
[C---:B------:R-:W-:Y:S01]  /*7ab0*/  ISETP.GT.AND P5, PT, R3.reuse, RZ, P1 ;  /* 0x000000ff0300720c */ /* 0x040fe20000fa4270 */
[----:B------:R-:W-:Y:S01]  /*7ac0*/  @P4 STG.E desc[UR36][R4.64+0x24], R29 ;  /* 0x0000241d04004986 */ /* 0x000fe2000c101924 */
        /* <DEDUP_REMOVED lines=8> */
[----:B-1----:R-:W-:Y:S01]  /*7b50*/  FMUL R9, R34, R153 ;  /* 0x0000009922097220 */ /* 0x002fe20000400000 */
[----:B------:R-:W-:Y:S01]  /*7b60*/  F2FP.TF32.F32.PACK_B R33, R33 ;  /* 0x00000021ff21723e */ /* 0x000fe200024050ff */
[----:B------:R0:W-:Y:S01]  /*7b70*/  @P2 STG.E desc[UR36][R6.64+0x20], R11 ;  /* 0x0000200b06002986 */ /* 0x0001e2000c101924 */
[----:B------:R-:W-:Y:S01]  /*7b80*/  ISETP.GT.AND P1, PT, R3, 0x8, P1 ;  /* 0x000000080300780c */ /* 0x000fe20000f24270 */
[-C--:B------:R-:W-:Y:S01]  /*7b90*/  FMUL R55, R55, R153.reuse ;  /* 0x0000009937377220 */ /* 0x080fe20000400000 */
[C---:B------:R-:W-:Y:S01]  /*7ba0*/  ISETP.GT.AND P2, PT, R0.reuse, 0x19, PT ;  /* 0x000000190000780c */ /* 0x040fe20003f44270 */
[----:B------:R-:W-:Y:S01]  /*7bb0*/  @P0 STG.E desc[UR36][R6.64+0x24], R31 ;  /* 0x0000241f06000986 */ /* 0x000fe2000c101924 */
[----:B------:R-:W-:Y:S01]  /*7bc0*/  ISETP.GT.AND P0, PT, R0, 0x18, PT ;  /* 0x000000180000780c */ /* 0x000fe20003f04270 */
[----:B------:R-:W-:Y:S01]  /*7bd0*/  FMUL R57, R57, R153 ;  /* 0x0000009939397220 */ /* 0x000fe20000400000 */
[----:B------:R-:W-:Y:S01]  /*7be0*/  F2FP.TF32.F32.PACK_B R9, R9 ;  /* 0x00000009ff09723e */ /* 0x000fe200024050ff */
[----:B------:R1:W-:Y:S01]  /*7bf0*/  @P5 STG.E desc[UR36][R4.64+0x40], R13 ;  /* 0x0000400d04005986 */ /* 0x0003e2000c101924 */
[----:B------:R-:W-:Y:S01]  /*7c00*/  ISETP.GT.AND P5, PT, R3, RZ, P0 ;  /* 0x000000ff0300720c */ /* 0x000fe200007a4270 */
[----:B------:R-:W-:Y:S01]  /*7c10*/  FMUL R59, R59, R153 ;  /* 0x000000993b3b7220 */ /* 0x000fe20000400000 */
[----:B------:R-:W-:Y:S01]  /*7c20*/  F2FP.TF32.F32.PACK_B R35, R35 ;  /* 0x00000023ff23723e */ /* 0x000fe200024050ff */
[----:B------:R-:W-:Y:S01]  /*7c30*/  @P4 STG.E desc[UR36][R4.64+0x44], R33 ;  /* 0x0000442104004986 */ /* 0x000fe2000c101924 */
[C---:B------:R-:W-:Y:S01]  /*7c40*/  ISETP.GT.AND P4, PT, R3.reuse, 0x8, P3 ;  /* 0x000000080300780c */ /* 0x040fe20001f84270 */
[----:B0-----:R-:W-:Y:S01]  /*7c50*/  FMUL R11, R36, R153 ;  /* 0x00000099240b7220 */ /* 0x001fe20000400000 */
[----:B------:R-:W-:Y:S01]  /*7c60*/  ISETP.GT.AND P3, PT, R3, RZ, P2 ;  /* 0x000000ff0300720c */ /* 0x000fe20001764270 */
[----:B------:R0:W-:Y:S01]  /*7c70*/  @P1 STG.E desc[UR36][R6.64+0x40], R9 ;  /* 0x0000400906001986 */ /* 0x0001e2000c101924 */
[----:B------:R-:W-:Y:S01]  /*7c80*/  F2FP.TF32.F32.PACK_B R37, R37 ;  /* 0x00000025ff25723e */ /* 0x000fe200024050ff */
[----:B------:R-:W-:Y:S01]  /*7c90*/  FMUL R61, R61, R153 ;  /* 0x000000993d3d7220 */ /* 0x000fe20000400000 */
[----:B------:R-:W-:Y:S01]  /*7ca0*/  F2FP.TF32.F32.PACK_B R11, R11 ;  /* 0x0000000bff0b723e */ /* 0x000fe200024050ff */
[-C--:B-1----:R-:W-:Y:S01]  /*7cb0*/  FMUL R13, R40, R153.reuse ;  /* 0x00000099280d7220 */ /* 0x082fe20000400000 */
[----:B------:R-:W-:Y:S01]  /*7cc0*/  ISETP.GT.AND P1, PT, R0, 0x20, PT ;  /* 0x000000200000780c */ /* 0x000fe20003f24270 */
[-C--:B------:R-:W-:Y:S01]  /*7cd0*/  FMUL R63, R63, R153.reuse ;  /* 0x000000993f3f7220 */ /* 0x080fe20000400000 */
[----:B------:R-:W-:Y:S01]  /*7ce0*/  ISETP.GT.AND P0, PT, R3, 0x8, P0 ;  /* 0x000000080300780c */ /* 0x000fe20000704270 */
[----:B------:R-:W-:Y:S01]  /*7cf0*/  FMUL R65, R65, R153 ;  /* 0x0000009941417220 */ /* 0x000fe20000400000 */
[----:B------:R-:W-:Y:S01]  /*7d00*/  F2FP.TF32.F32.PACK_B R39, R39 ;  /* 0x00000027ff27723e */ /* 0x000fe200024050ff */
[----:B------:R-:W-:Y:S01]  /*7d10*/  @P4 STG.E desc[UR36][R6.64+0x44], R35 ;  /* 0x0000442306004986 */ /* 0x000fe2000c101924 */
[C---:B------:R-:W-:Y:S01]  /*7d20*/  ISETP.GT.AND P4, PT, R3.reuse, 0x8, P2 ;  /* 0x000000080300780c */ /* 0x040fe20001784270 */
[-C--:B0-----:R-:W-:Y:S01]  /*7d30*/  FMUL R9, R38, R153.reuse ;  /* 0x0000009926097220 */ /* 0x081fe20000400000 */
[C---:B------:R-:W-:Y:S01]  /*7d40*/  ISETP.GT.AND P2, PT, R0.reuse, 0x21, PT ;  /* 0x000000210000780c */ /* 0x040fe20003f44270 */
[----:B------:R0:W-:Y:S01]  /*7d50*/  @P5 STG.E desc[UR36][R4.64+0x60], R11 ;  /* 0x0000600b04005986 */ /* 0x0001e2000c101924 */
[----:B------:R-:W-:Y:S01]  /*7d60*/  ISETP.GT.AND P5, PT, R3, RZ, P1 ;  /* 0x000000ff0300720c */ /* 0x000fe20000fa4270 */
[----:B------:R-:W-:Y:S01]  /*7d70*/  FMUL R67, R67, R153 ;  /* 0x0000009943437220 */ /* 0x000fe20000400000 */
[----:B------:R-:W-:Y:S01]  /*7d80*/  F2FP.TF32.F32.PACK_B R9, R9 ;  /* 0x00000009ff09723e */ /* 0x000fe200024050ff */
[----:B------:R-:W-:Y:S01]  /*7d90*/  @P3 STG.E desc[UR36][R4.64+0x64], R37 ;  /* 0x0000642504003986 */ /* 0x000fe2000c101924 */
[----:B------:R-:W-:Y:S01]  /*7da0*/  ISETP.GT.AND P3, PT, R3, RZ, P2 ;  /* 0x000000ff0300720c */ /* 0x000fe20001764270 */
[----:B------:R-:W-:Y:S01]  /*7db0*/  FMUL R69, R69, R153 ;  /* 0x0000009945457220 */ /* 0x000fe20000400000 */
[----:B------:R-:W-:Y:S01]  /*7dc0*/  F2FP.TF32.F32.PACK_B R13, R13 ;  /* 0x0000000dff0d723e */ /* 0x000fe200024050ff */
[----:B------:R1:W-:Y:S01]  /*7dd0*/  @P0 STG.E desc[UR36][R6.64+0x60], R9 ;  /* 0x0000600906000986 */ /* 0x0003e2000c101924 */
[----:B------:R-:W-:Y:S01]  /*7de0*/  F2FP.TF32.F32.PACK_B R41, R41 ;  /* 0x00000029ff29723e */ /* 0x000fe200024050ff */
[-C--:B------:R-:W-:Y:S01]  /*7df0*/  FMUL R71, R71, R153.reuse ;  /* 0x0000009947477220 */ /* 0x080fe20000400000 */
[----:B------:R-:W-:Y:S01]  /*7e00*/  ISETP.GT.AND P0, PT, R0, 0x28, PT ;  /* 0x000000280000780c */ /* 0x000fe20003f04270 */
[----:B------:R-:W-:Y:S01]  /*7e10*/  @P4 STG.E desc[UR36][R6.64+0x64], R39 ;  /* 0x0000642706004986 */ /* 0x000fe2000c101924 */
[C---:B------:R-:W-:Y:S01]  /*7e20*/  ISETP.GT.AND P1, PT, R3.reuse, 0x8, P1 ;  /* 0x000000080300780c */ /* 0x040fe20000f24270 */
[-C--:B0-----:R-:W-:Y:S01]  /*7e30*/  FMUL R11, R44, R153.reuse ;  /* 0x000000992c0b7220 */ /* 0x081fe20000400000 */
[----:B------:R-:W-:Y:S01]  /*7e40*/  ISETP.GT.AND P4, PT, R3, 0x8, P2 ;  /* 0x000000080300780c */ /* 0x000fe20001784270 */
[----:B------:R0:W-:Y:S01]  /*7e50*/  @P5 STG.E desc[UR36][R4.64+0x80], R13 ;  /* 0x0000800d04005986 */ /* 0x0001e2000c101924 */
[----:B------:R-:W-:Y:S01]  /*7e60*/  ISETP.GT.AND P2, PT, R0, 0x29, PT ;  /* 0x000000290000780c */ /* 0x000fe20003f44270 */
[-C--:B------:R-:W-:Y:S01]  /*7e70*/  FMUL R73, R73, R153.reuse ;  /* 0x0000009949497220 */ /* 0x080fe20000400000 */
[C---:B------:R-:W-:Y:S01]  /*7e80*/  ISETP.GT.AND P5, PT, R3.reuse, RZ, P0 ;  /* 0x000000ff0300720c */ /* 0x040fe200007a4270 */
[-C--:B-1----:R-:W-:Y:S01]  /*7e90*/  FMUL R9, R42, R153.reuse ;  /* 0x000000992a097220 */ /* 0x082fe20000400000 */
[----:B------:R-:W-:Y:S01]  /*7ea0*/  @P3 STG.E desc[UR36][R4.64+0x84], R41 ;  /* 0x0000842904003986 */ /* 0x000fe2000c101924 */
[----:B------:R-:W-:Y:S01]  /*7eb0*/  ISETP.GT.AND P3, PT, R3, RZ, P2 ;  /* 0x000000ff0300720c */ /* 0x000fe20001764270 */
[----:B------:R-:W-:Y:S01]  /*7ec0*/  FMUL R75, R75, R153 ;  /* 0x000000994b4b7220 */ /* 0x000fe20000400000 */
[----:B------:R-:W-:Y:S01]  /*7ed0*/  F2FP.TF32.F32.PACK_B R43, R43 ;  /* 0x0000002bff2b723e */ /* 0x000fe200024050ff */
[----:B------:R-:W-:Y:S01]  /*7ee0*/  FMUL R77, R77, R153 ;  /* 0x000000994d4d7220 */ /* 0x000fe20000400000 */
[----:B------:R-:W-:Y:S01]  /*7ef0*/  F2FP.TF32.F32.PACK_B R9, R9 ;  /* 0x00000009ff09723e */ /* 0x000fe200024050ff */
[----:B------:R-:W-:Y:S01]  /*7f00*/  FMUL R79, R79, R153 ;  /* 0x000000994f4f7220 */ /* 0x000fe20000400000 */
[----:B------:R-:W-:Y:S01]  /*7f10*/  F2FP.TF32.F32.PACK_B R11, R11 ;  /* 0x0000000bff0b723e */ /* 0x000fe200024050ff */
[----:B0-----:R-:W-:Y:S01]  /*7f20*/  FMUL R13, R48, R153 ;  /* 0x00000099300d7220 */ /* 0x001fe20000400000 */
[----:B------:R-:W-:Y:S01]  /*7f30*/  F2FP.TF32.F32.PACK_B R45, R45 ;  /* 0x0000002dff2d723e */ /* 0x000fe200024050ff */
[----:B------:R0:W-:Y:S01]  /*7f40*/  @P1 STG.E desc[UR36][R6.64+0x80], R9 ;  /* 0x0000800906001986 */ /* 0x0001e2000c101924 */
[C---:B------:R-:W-:Y:S01]  /*7f50*/  ISETP.GT.AND P1, PT, R0.reuse, 0x30, PT ;  /* 0x000000300000780c */ /* 0x040fe20003f24270 */
[-C--:B------:R-:W-:Y:S01]  /*7f60*/  FMUL R81, R81, R153.reuse ;  /* 0x0000009951517220 */ /* 0x080fe20000400000 */
[C---:B------:R-:W-:Y:S01]  /*7f70*/  ISETP.GT.AND P0, PT, R3.reuse, 0x8, P0 ;  /* 0x000000080300780c */ /* 0x040fe20000704270 */
[----:B------:R-:W-:Y:S01]  /*7f80*/  @P4 STG.E desc[UR36][R6.64+0x84], R43 ;  /* 0x0000842b06004986 */ /* 0x000fe2000c101924 */
[----:B------:R-:W-:Y:S01]  /*7f90*/  ISETP.GT.AND P4, PT, R3, 0x8, P2 ;  /* 0x000000080300780c */ /* 0x000fe20001784270 */
[-C--:B------:R-:W-:Y:S01]  /*7fa0*/  FMUL R83, R83, R153.reuse ;  /* 0x0000009953537220 */ /* 0x080fe20000400000 */
[----:B------:R-:W-:Y:S01]  /*7fb0*/  ISETP.GT.AND P2, PT, R0, 0x31, PT ;  /* 0x000000310000780c */ /* 0x000fe20003f44270 */
[----:B------:R1:W-:Y:S01]  /*7fc0*/  @P5 STG.E desc[UR36][R4.64+0xa0], R11 ;  /* 0x0000a00b04005986 */ /* 0x0003e2000c101924 */
[----:B------:R-:W-:Y:S01]  /*7fd0*/  ISETP.GT.AND P5, PT, R3, RZ, P1 ;  /* 0x000000ff0300720c */ /* 0x000fe20000fa4270 */
[----:B------:R-:W-:Y:S01]  /*7fe0*/  FMUL R85, R85, R153 ;  /* 0x0000009955557220 */ /* 0x000fe20000400000 */
[----:B------:R-:W-:Y:S01]  /*7ff0*/  F2FP.TF32.F32.PACK_B R47, R47 ;  /* 0x0000002fff2f723e */ /* 0x000fe200024050ff */
[-C--:B0-----:R-:W-:Y:S01]  /*8000*/  FMUL R9, R46, R153.reuse ;  /* 0x000000992e097220 */ /* 0x081fe20000400000 */
        /* <DEDUP_REMOVED lines=8> */
[-C--:B-1----:R-:W-:Y:S01]  /*8090*/  FMUL R11, R52, R153.reuse ;  /* 0x00000099340b7220 */ /* 0x082fe20000400000 */
[----:B------:R-:W-:Y:S01]  /*80a0*/  ISETP.GT.AND P1, PT, R3, 0x8, P1 ;  /* 0x000000080300780c */ /* 0x000fe20000f24270 */
[----:B------:R0:W-:Y:S01]  /*80b0*/  @P0 STG.E desc[UR36][R6.64+0xa0], R9 ;  /* 0x0000a00906000986 */ /* 0x0001e2000c101924 */
[C---:B------:R-:W-:Y:S01]  /*80c0*/  ISETP.GT.AND P0, PT, R0.reuse, 0x38, PT ;  /* 0x000000380000780c */ /* 0x040fe20003f04270 */
[----:B------:R-:W-:Y:S01]  /*80d0*/  FMUL R93, R93, R153 ;  /* 0x000000995d5d7220 */ /* 0x000fe20000400000 */
[----:B------:R-:W-:Y:S01]  /*80e0*/  F2FP.TF32.F32.PACK_B R51, R51 ;  /* 0x00000033ff33723e */ /* 0x000fe200024050ff */
        /* <DEDUP_REMOVED lines=15> */
[-C--:B------:R-:W-:Y:S01]  /*81e0*/  FMUL R103, R103, R153.reuse ;  /* 0x0000009967677220 */ /* 0x080fe20000400000 */
[----:B------:R-:W-:Y:S01]  /*81f0*/  ISETP.GT.AND P0, PT, R3, 0x8, P0 ;  /* 0x000000080300780c */ /* 0x000fe20000704270 */
[----:B-1----:R-:W-:Y:S01]  /*8200*/  FMUL R13, R56, R153 ;  /* 0x00000099380d7220 */ /* 0x002fe20000400000 */
[----:B------:R-:W-:Y:S01]  /*8210*/  F2FP.TF32.F32.PACK_B R55, R55 ;  /* 0x00000037ff37723e */ /* 0x000fe200024050ff */
        /* <DEDUP_REMOVED lines=15> */
[-C--:B------:R-:W-:Y:S01]  /*8310*/  FMUL R111, R111, R153.reuse ;  /* 0x000000996f6f7220 */ /* 0x080fe20000400000 */
[----:B------:R-:W-:Y:S01]  /*8320*/  ISETP.GT.AND P1, PT, R3, 0x8, P1 ;  /* 0x000000080300780c */ /* 0x000fe20000f24270 */
[----:B------:R-:W-:Y:S01]  /*8330*/  FMUL R113, R113, R153 ;  /* 0x0000009971717220 */ /* 0x000fe20000400000 */
[----:B------:R-:W-:Y:S01]  /*8340*/  F2FP.TF32.F32.PACK_B R9, R9 ;  /* 0x00000009ff09723e */ /* 0x000fe200024050ff */
[-C--:B------:R-:W-:Y:S01]  /*8350*/  FMUL R115, R115, R153.reuse ;  /* 0x0000009973737220 */ /* 0x080fe20000400000 */
[----:B-1----:R-:W-:Y:S01]  /*8360*/  FMUL R11, R60, R153 ;  /* 0x000000993c0b7220 */ /* 0x002fe20000400000 */
[----:B------:R-:W-:Y:S01]  /*8370*/  F2FP.TF32.F32.PACK_B R59, R59 ;  /* 0x0000003bff3b723e */ /* 0x000fe200024050ff */
[-C--:B------:R-:W-:Y:S01]  /*8380*/  FMUL R117, R117, R153.reuse ;  /* 0x0000009975757220 */ /* 0x080fe20000400000 */
        /* <DEDUP_REMOVED lines=47> */
[----:B------:R-:W-:Y:S01]  /*8680*/  ISETP.GT.AND P0, PT, R0, 0x58, PT ;  /* 0x000000580000780c */ /* 0x000fe20003f04270 */
[----:B------:R-:W-:Y:S01]  /*8690*/  FMUL R147, R147, R153 ;  /* 0x0000009993937220 */ /* 0x000fe20000400000 */
[----:B------:R-:W-:Y:S01]  /*86a0*/  F2FP.TF32.F32.PACK_B R11, R11 ;  /* 0x0000000bff0b723e */ /* 0x000fe200024050ff */
[----:B------:R-:W-:Y:S01]  /*86b0*/  @P4 STG.E desc[UR36][R6.64+0x124], R63 ;  /* 0x0001243f06004986 */ /* 0x000fe2000c101924 */
[C---:B------:R-:W-:Y:S01]  /*86c0*/  ISETP.GT.AND P4, PT, R3.reuse, 0x8, P2 ;  /* 0x000000080300780c */ /* 0x040fe20001784270 */
        /* <DEDUP_REMOVED lines=10> */
[----:B------:R-:W-:-:S02]  /*8770*/  ISETP.GT.AND P0, PT, R3, 0x8, P0 ;  /* 0x000000080300780c */ /* 0x000fc40000704270 */
[----:B------:R-:W-:Y:S01]  /*8780*/  F2FP.TF32.F32.PACK_B R9, R9 ;  /* 0x00000009ff09723e */ /* 0x000fe200024050ff */
[----:B-1----:R-:W-:Y:S01]  /*8790*/  FMUL R13, R72, R153 ;  /* 0x00000099480d7220 */ /* 0x002fe20000400000 */
[----:B------:R-:W-:-:S03]  /*87a0*/  F2FP.TF32.F32.PACK_B R71, R71 ;  /* 0x00000047ff47723e */ /* 0x000fc600024050ff */
[----:B------:R0:W-:Y:S01]  /*87b0*/  @P1 STG.E desc[UR36][R6.64+0x140], R9 ;  /* 0x0001400906001986 */ /* 0x0001e2000c101924 */
[C---:B------:R-:W-:Y:S02]  /*87c0*/  ISETP.GT.AND P1, PT, R0.reuse, 0x60, PT ;  /* 0x000000600000780c */ /* 0x040fe40003f24270 */
[----:B------:R-:W-:Y:S01]  /*87d0*/  F2FP.TF32.F32.PACK_B R13, R13 ;  /* 0x0000000dff0d723e */ /* 0x000fe200024050ff */
[----:B------:R-:W-:Y:S01]  /*87e0*/  @P4 STG.E desc[UR36][R6.64+0x144], R67 ;  /* 0x0001444306004986 */ /* 0x000fe2000c101924 */
[C---:B------:R-:W-:Y:S02]  /*87f0*/  ISETP.GT.AND P4, PT, R3.reuse, 0x8, P2 ;  /* 0x000000080300780c */ /* 0x040fe40001784270 */
[----:B------:R-:W-:Y:S01]  /*8800*/  ISETP.GT.AND P2, PT, R0, 0x61, PT ;  /* 0x000000610000780c */ /* 0x000fe20003f44270 */
[----:B------:R1:W-:Y:S01]  /*8810*/  @P5 STG.E desc[UR36][R4.64+0x160], R11 ;  /* 0x0001600b04005986 */ /* 0x0003e2000c101924 */
[C---:B------:R-:W-:Y:S02]  /*8820*/  ISETP.GT.AND P5, PT, R3.reuse, RZ, P1 ;  /* 0x000000ff0300720c */ /* 0x040fe40000fa4270 */
[----:B------:R-:W-:Y:S01]  /*8830*/  F2FP.TF32.F32.PACK_B R73, R73 ;  /* 0x00000049ff49723e */ /* 0x000fe200024050ff */
[----:B0-----:R-:W-:Y:S01]  /*8840*/  FMUL R9, R70, R153 ;  /* 0x0000009946097220 */ /* 0x001fe20000400000 */
[----:B------:R-:W-:Y:S01]  /*8850*/  @P3 STG.E desc[UR36][R4.64+0x164], R69 ;  /* 0x0001644504003986 */ /* 0x000fe2000c101924 */
[----:B------:R-:W-:-:S02]  /*8860*/  ISETP.GT.AND P3, PT, R3, RZ, P2 ;  /* 0x000000ff0300720c */ /* 0x000fc40001764270 */
[----:B------:R-:W-:Y:S02]  /*8870*/  ISETP.GT.AND P1, PT, R3, 0x8, P1 ;  /* 0x000000080300780c */ /* 0x000fe40000f24270 */
        /* <DEDUP_REMOVED lines=252> */
[----:B------:R-:W-:Y:S01]  /*9840*/  @P3 STG.E desc[UR36][R4.64+0x364], R133 ;  /* 0x0003648504003986 */ /* 0x000fe2000c101924 */
[----:B0-----:R-:W-:Y:S01]  /*9850*/  FMUL R9, R134, R153 ;  /* 0x0000009986097220 */ /* 0x001fe20000400000 */
[----:B------:R-:W-:-:S02]  /*9860*/  ISETP.GT.AND P3, PT, R3, RZ, P2 ;  /* 0x000000ff0300720c */ /* 0x000fc40001764270 */
[----:B------:R-:W-:Y:S02]  /*9870*/  ISETP.GT.AND P1, PT, R3, 0x8, P1 ;  /* 0x000000080300780c */ /* 0x000fe40000f24270 */
[----:B------:R-:W-:Y:S01]  /*9880*/  F2FP.TF32.F32.PACK_B R9, R9 ;  /* 0x00000009ff09723e */ /* 0x000fe200024050ff */
[----:B-1----:R-:W-:Y:S01]  /*9890*/  FMUL R11, R140, R153 ;  /* 0x000000998c0b7220 */ /* 0x002fe20000400000 */
[----:B------:R-:W-:-:S03]  /*98a0*/  F2FP.TF32.F32.PACK_B R139, R139 ;  /* 0x0000008bff8b723e */ /* 0x000fc600024050ff */
[----:B------:R0:W-:Y:S01]  /*98b0*/  @P0 STG.E desc[UR36][R6.64+0x360], R9 ;  /* 0x0003600906000986 */ /* 0x0001e2000c101924 */
[----:B------:R-:W-:Y:S02]  /*98c0*/  F2FP.TF32.F32.PACK_B R141, R141 ;  /* 0x0000008dff8d723e */ /* 0x000fe400024050ff */
[----:B------:R-:W-:Y:S01]  /*98d0*/  F2FP.TF32.F32.PACK_B R11, R11 ;  /* 0x0000000bff0b723e */ /* 0x000fe200024050ff */
[----:B------:R-:W-:Y:S01]  /*98e0*/  @P4 STG.E desc[UR36][R6.64+0x364], R135 ;  /* 0x0003648706004986 */ /* 0x000fe2000c101924 */
[C---:B------:R-:W-:Y:S02]  /*98f0*/  ISETP.GT.AND P4, PT, R0.reuse, 0xe8, PT ;  /* 0x000000e80000780c */ /* 0x040fe40003f84270 */
[----:B------:R-:W-:Y:S01]  /*9900*/  F2FP.TF32.F32.PACK_B R143, R143 ;  /* 0x0000008fff8f723e */ /* 0x000fe200024050ff */
[----:B------:R1:W-:Y:S01]  /*9910*/  @P5 STG.E desc[UR36][R4.64+0x380], R13 ;  /* 0x0003800d04005986 */ /* 0x0003e2000c101924 */
[----:B------:R-:W-:Y:S02]  /*9920*/  ISETP.GT.AND P5, PT, R0, 0xe9, PT ;  /* 0x000000e90000780c */ /* 0x000fe40003fa4270 */
[----:B------:R-:W-:Y:S01]  /*9930*/  F2FP.TF32.F32.PACK_B R145, R145 ;  /* 0x00000091ff91723e */ /* 0x000fe200024050ff */
[----:B------:R-:W-:Y:S01]  /*9940*/  @P3 STG.E desc[UR36][R4.64+0x384], R137 ;  /* 0x0003848904003986 */ /* 0x000fe2000c101924 */
[C---:B------:R-:W-:Y:S01]  /*9950*/  ISETP.GT.AND P3, PT, R3.reuse, 0x8, P2 ;  /* 0x000000080300780c */ /* 0x040fe20001764270 */
[----:B0-----:R-:W-:Y:S01]  /*9960*/  FMUL R9, R138, R153 ;  /* 0x000000998a097220 */ /* 0x001fe20000400000 */
[----:B------:R-:W-:-:S02]  /*9970*/  ISETP.GT.AND P2, PT, R3, RZ, P4 ;  /* 0x000000ff0300720c */ /* 0x000fc40002744270 */
[C---:B------:R-:W-:Y:S02]  /*9980*/  ISETP.GT.AND P0, PT, R3.reuse, RZ, P5 ;  /* 0x000000ff0300720c */ /* 0x040fe40002f04270 */
[C---:B------:R-:W-:Y:S01]  /*9990*/  ISETP.GT.AND P4, PT, R3.reuse, 0x8, P4 ;  /* 0x000000080300780c */ /* 0x040fe20002784270 */
[----:B-1----:R-:W-:Y:S01]  /*99a0*/  FMUL R13, R142, R153 ;  /* 0x000000998e0d7220 */ /* 0x002fe20000400000 */
[----:B------:R-:W-:Y:S02]  /*99b0*/  ISETP.GT.AND P5, PT, R3, 0x8, P5 ;  /* 0x000000080300780c */ /* 0x000fe40002fa4270 */
[----:B------:R-:W-:Y:S02]  /*99c0*/  F2FP.TF32.F32.PACK_B R9, R9 ;  /* 0x00000009ff09723e */ /* 0x000fe400024050ff */
[----:B------:R-:W-:Y:S02]  /*99d0*/  F2FP.TF32.F32.PACK_B R13, R13 ;  /* 0x0000000dff0d723e */ /* 0x000fe400024050ff */
[----:B------:R-:W-:Y:S01]  /*99e0*/  F2FP.TF32.F32.PACK_B R147, R147 ;  /* 0x00000093ff93723e */ /* 0x000fe200024050ff */
[----:B------:R0:W-:Y:S01]  /*99f0*/  @P1 STG.E desc[UR36][R6.64+0x380], R9 ;  /* 0x0003800906001986 */ /* 0x0001e2000c101924 */
[----:B------:R-:W-:-:S02]  /*9a00*/  ISETP.GT.AND P1, PT, R0, 0xf8, PT ;  /* 0x000000f80000780c */ /* 0x000fc40003f24270 */
        /* <DEDUP_REMOVED lines=8> */
[----:B0-----:R-:W-:Y:S01]  /*9a90*/  FMUL R9, R144, R153 ;  /* 0x0000009990097220 */ /* 0x001fe20000400000 */
[----:B------:R-:W-:-:S02]  /*9aa0*/  ISETP.GT.AND P0, PT, R0, 0xf9, PT ;  /* 0x000000f90000780c */ /* 0x000fc40003f04270 */
[----:B------:R0:W-:Y:S01]  /*9ab0*/  @P4 STG.E desc[UR36][R6.64+0x3a0], R13 ;  /* 0x0003a00d06004986 */ /* 0x0001e2000c101924 */
[C---:B------:R-:W-:Y:S02]  /*9ac0*/  ISETP.GT.AND P4, PT, R3.reuse, RZ, P2 ;  /* 0x000000ff0300720c */ /* 0x040fe40001784270 */
[----:B------:R-:W-:Y:S01]  /*9ad0*/  F2FP.TF32.F32.PACK_B R9, R9 ;  /* 0x00000009ff09723e */ /* 0x000fe200024050ff */
[----:B------:R-:W-:Y:S01]  /*9ae0*/  @P5 STG.E desc[UR36][R6.64+0x3a4], R143 ;  /* 0x0003a48f06005986 */ /* 0x000fe2000c101924 */
[C---:B------:R-:W-:Y:S01]  /*9af0*/  ISETP.GT.AND P5, PT, R3.reuse, RZ, P3 ;  /* 0x000000ff0300720c */ /* 0x040fe20001fa4270 */
[----:B-1----:R-:W-:Y:S01]  /*9b00*/  FMUL R11, R146, R153 ;  /* 0x00000099920b7220 */ /* 0x002fe20000400000 */
[C---:B------:R-:W-:Y:S02]  /*9b10*/  ISETP.GT.AND P3, PT, R3.reuse, 0x8, P3 ;  /* 0x000000080300780c */ /* 0x040fe40001f64270 */
[----:B------:R-:W-:Y:S02]  /*9b20*/  ISETP.GT.AND P2, PT, R3, 0x8, P2 ;  /* 0x000000080300780c */ /* 0x000fe40001744270 */
[----:B------:R-:W-:Y:S01]  /*9b30*/  F2FP.TF32.F32.PACK_B R11, R11 ;  /* 0x0000000bff0b723e */ /* 0x000fe200024050ff */
[----:B0-----:R-:W-:-:S05]  /*9b40*/  FMUL R13, R150, R153 ;  /* 0x00000099960d7220 */ /* 0x001fca0000400000 */
[----:B------:R-:W-:Y:S01]  /*9b50*/  F2FP.TF32.F32.PACK_B R13, R13 ;  /* 0x0000000dff0d723e */ /* 0x000fe200024050ff */
[----:B------:R-:W-:Y:S01]  /*9b60*/  @P5 STG.E desc[UR36][R4.64+0x3c0], R9 ;  /* 0x0003c00904005986 */ /* 0x000fe2000c101924 */
[C---:B------:R-:W-:Y:S01]  /*9b70*/  ISETP.GT.AND P5, PT, R3.reuse, RZ, P1 ;  /* 0x000000ff0300720c */ /* 0x040fe20000fa4270 */
[----:B------:R-:W-:Y:S01]  /*9b80*/  @P3 IMAD.MOV.U32 R2, RZ, RZ, R6 ;  /* 0x000000ffff023224 */ /* 0x000fe200078e0006 */
[C---:B------:R-:W-:Y:S01]  /*9b90*/  ISETP.GT.AND P1, PT, R3.reuse, 0x8, P1 ;  /* 0x000000080300780c */ /* 0x040fe20000f24270 */
[----:B------:R-:W-:Y:S01]  /*9ba0*/  @P4 STG.E desc[UR36][R4.64+0x3c4], R145 ;  /* 0x0003c49104004986 */ /* 0x000fe2000c101924 */
[C---:B------:R-:W-:Y:S02]  /*9bb0*/  ISETP.GT.AND P4, PT, R3.reuse, RZ, P0 ;  /* 0x000000ff0300720c */ /* 0x040fe40000784270 */
[----:B------:R-:W-:Y:S01]  /*9bc0*/  ISETP.GT.AND P0, PT, R3, 0x8, P0 ;  /* 0x000000080300780c */ /* 0x000fe20000704270 */
[----:B------:R-:W-:-:S05]  /*9bd0*/  @P3 IMAD.MOV.U32 R3, RZ, RZ, R7 ;  /* 0x000000ffff033224 */ /* 0x000fca00078e0007 */
[----:B------:R0:W-:Y:S02]  /*9be0*/  @P3 STG.E desc[UR36][R2.64+0x3c0], R11 ;  /* 0x0003c00b02003986 */ /* 0x0001e4000c101924 */
[----:B0-----:R-:W-:Y:S02]  /*9bf0*/  @P2 IMAD.MOV.U32 R2, RZ, RZ, R6 ;  /* 0x000000ffff022224 */ /* 0x001fe400078e0006 */
[----:B------:R-:W-:-:S05]  /*9c00*/  @P2 IMAD.MOV.U32 R3, RZ, RZ, R7 ;  /* 0x000000ffff032224 */ /* 0x000fca00078e0007 */
[----:B------:R0:W-:Y:S02]  /*9c10*/  @P2 STG.E desc[UR36][R2.64+0x3c4], R147 ;  /* 0x0003c49302002986 */ /* 0x0001e4000c101924 */
[----:B0-----:R-:W-:Y:S02]  /*9c20*/  @P5 IMAD.MOV.U32 R2, RZ, RZ, R4 ;  /* 0x000000ffff025224 */ /* 0x001fe400078e0004 */
[----:B------:R-:W-:-:S05]  /*9c30*/  @P5 IMAD.MOV.U32 R3, RZ, RZ, R5 ;  /* 0x000000ffff035224 */ /* 0x000fca00078e0005 */
[----:B------:R0:W-:Y:S04]  /*9c40*/  @P5 STG.E desc[UR36][R2.64+0x3e0], R15 ;  /* 0x0003e00f02005986 */ /* 0x0001e8000c101924 */
[----:B------:R1:W-:Y:S01]  /*9c50*/  @P4 STG.E desc[UR36][R4.64+0x3e4], R149 ;  /* 0x0003e49504004986 */ /* 0x0003e2000c101924 */
[----:B0-----:R-:W-:Y:S02]  /*9c60*/  @P1 IMAD.MOV.U32 R2, RZ, RZ, R6 ;  /* 0x000000ffff021224 */ /* 0x001fe400078e0006 */
[----:B------:R-:W-:-:S05]  /*9c70*/  @P1 IMAD.MOV.U32 R3, RZ, RZ, R7 ;  /* 0x000000ffff031224 */ /* 0x000fca00078e0007 */
[----:B------:R1:W-:Y:S04]  /*9c80*/  @P1 STG.E desc[UR36][R2.64+0x3e0], R13 ;  /* 0x0003e00d02001986 */ /* 0x0003e8000c101924 */
[----:B------:R1:W-:Y:S02]  /*9c90*/  @P0 STG.E desc[UR36][R6.64+0x3e4], R151 ;  /* 0x0003e49706000986 */ /* 0x0003e4000c101924 */
.L_x_286:
[----:B------:R-:W-:Y:S05]  /*9ca0*/  BSYNC B0 ;  /* 0x0000000000007941 */ /* 0x000fea0003800000 */
.L_x_32:
[----:B-1----:R-:W2:Y:S01]  /*9cb0*/  LDL.64 R2, [R1] ;  /* 0x0000000001027983 */ /* 0x002ea20000100a00 */
[----:B------:R-:W-:Y:S01]  /*9cc0*/  ULDC.64 UR4, c[0x0][0x650] ;  /* 0x0001940000047ab9 */ /* 0x000fe20000000a00 */
[----:B------:R1:W-:Y:S01]  /*9cd0*/  SYNCS.ARRIVE.TRANS64.A1T0 RZ, [R160+UR45], RZ ;  /* 0x000000ffa0ff79a7 */ /* 0x0003e2000810002d */
[----:B------:R-:W-:Y:S01]  /*9ce0*/  PRMT R0, RZ, 0x7610, R0 ;  /* 0x00007610ff007816 */ /* 0x000fe20000000000 */
[----:B-----5:R-:W-:Y:S02]  /*9cf0*/  IMAD.MOV.U32 R19, RZ, RZ, -0x1 ;  /* 0xffffffffff137424 */ /* 0x020fe400078e00ff */
[----:B------:R-:W-:Y:S01]  /*9d00*/  IMAD.MOV.U32 R22, RZ, RZ, -0x1 ;  /* 0xffffffffff167424 */ /* 0x000fe200078e00ff */
[----:B--2---:R-:W-:-:S04]  /*9d10*/  LEA R18, P0, R2, R18, 0x1 ;  /* 0x0000001202127211 */ /* 0x004fc800078008ff */
[----:B------:R-:W-:Y:S01]  /*9d20*/  LEA.HI.X R17, R2, R17, R23, 0x1, P0 ;  /* 0x0000001102117211 */ /* 0x000fe200000f0c17 */
[----:B------:R-:W-:Y:S01]  /*9d30*/  IMAD.MOV.U32 R2, RZ, RZ, -0x1 ;  /* 0xffffffffff027424 */ /* 0x000fe200078e00ff */
[----:B------:R-:W-:-:S04]  /*9d40*/  ISETP.GE.U32.AND P0, PT, R18, UR4, PT ;  /* 0x0000000412007c0c */ /* 0x000fc8000bf06070 */
[----:B------:R-:W-:-:S13]  /*9d50*/  ISETP.GE.U32.AND.EX P0, PT, R17, UR5, PT, P0 ;  /* 0x0000000511007c0c */ /* 0x000fda000bf06100 */
[----:B-1----:R-:W-:Y:S05]  /*9d60*/  @P0 BRA `(.L_x_287) ;  /* 0x0000000400700947 */ /* 0x002fea0003800000 */
[----:B----4-:R-:W1:Y:S01]  /*9d70*/  S2R R10, SR_CTAID.X ;  /* 0x00000000000a7919 */ /* 0x010e620000002500 */
[----:B---3--:R-:W2:Y:S01]  /*9d80*/  LDC.64 R8, c[0x0][0x628] ;  /* 0x00018a00ff087b82 */ /* 0x008ea20000000a00 */
[----:B------:R-:W-:Y:S01]  /*9d90*/  ULDC UR4, c[0x0][0x150] ;  /* 0x0000540000047ab9 */ /* 0x000fe20000000800 */
[----:B------:R-:W-:Y:S01]  /*9da0*/  IMAD.MOV.U32 R6, RZ, RZ, R18 ;  /* 0x000000ffff067224 */ /* 0x000fe200078e0012 */
[----:B------:R-:W3:Y:S01]  /*9db0*/  S2R R20, SR_CTAID.Y ;  /* 0x0000000000147919 */ /* 0x000ee20000002600 */
[----:B0-----:R-:W-:-:S04]  /*9dc0*/  IMAD.MOV.U32 R7, RZ, RZ, R17 ;  /* 0x000000ffff077224 */ /* 0x001fc800078e0011 */
[----:B------:R-:W0:Y:S08]  /*9dd0*/  LDC R15, c[0x0][0x144] ;  /* 0x00005100ff0f7b82 */ /* 0x000e300000000800 */
[----:B------:R-:W4:Y:S08]  /*9de0*/  LDC R0, c[0x0][0x630] ;  /* 0x00018c00ff007b82 */ /* 0x000f300000000800 */
[----:B------:R-:W0:Y:S01]  /*9df0*/  LDC.64 R12, c[0x0][0x620] ;  /* 0x00018800ff0c7b82 */ /* 0x000e220000000a00 */
[----:B--2---:R-:W-:-:S04]  /*9e00*/  ISETP.NE.U32.AND P0, PT, R8, RZ, PT ;  /* 0x000000ff0800720c */ /* 0x004fc80003f05070 */
[----:B------:R-:W-:Y:S02]  /*9e10*/  ISETP.NE.AND.EX P0, PT, R9, RZ, PT, P0 ;  /* 0x000000ff0900720c */ /* 0x000fe40003f05300 */
[----:B-1----:R-:W-:-:S05]  /*9e20*/  I2FP.F32.U32 R2, R10 ;  /* 0x0000000a00027245 */ /* 0x002fca0000201000 */
[----:B------:R-:W-:-:S04]  /*9e30*/  FMUL R2, R2, UR4 ;  /* 0x0000000402027c20 */ /* 0x000fc80008400000 */
[----:B------:R1:W2:Y:S02]  /*9e40*/  F2I.U32.TRUNC.NTZ R14, R2 ;  /* 0x00000002000e7305 */ /* 0x0002a4000020f000 */
[----:B---34-:R-:W-:Y:S05]  /*9e50*/  @!P0 BRA `(.L_x_288) ;  /* 0x0000000000288947 */ /* 0x018fea0003800000 */
[----:B------:R-:W3:Y:S02]  /*9e60*/  LDC R3, c[0x0][0x634] ;  /* 0x00018d00ff037b82 */ /* 0x000ee40000000800 */
[----:B---3--:R-:W-:-:S05]  /*9e70*/  IADD3 R7, P0, R18, R3, RZ ;  /* 0x0000000312077210 */ /* 0x008fca0007f1e0ff */
[----:B------:R-:W-:-:S04]  /*9e80*/  IMAD.X R11, RZ, RZ, R17, P0 ;  /* 0x000000ffff0b7224 */ /* 0x000fc800000e0611 */
[----:B-1----:R-:W-:-:S04]  /*9e90*/  IMAD.WIDE.U32 R2, R11, R8, RZ ;  /* 0x000000080b027225 */ /* 0x002fc800078e00ff */
[----:B------:R-:W-:-:S04]  /*9ea0*/  IMAD.WIDE.U32 R4, P0, R7, R9, R2 ;  /* 0x0000000907047225 */ /* 0x000fc80007800002 */
[----:B------:R-:W-:-:S04]  /*9eb0*/  IMAD.WIDE.U32 R2, R7, R8, RZ ;  /* 0x0000000807027225 */ /* 0x000fc800078e00ff */
[----:B------:R-:W-:Y:S01]  /*9ec0*/  IMAD.X R7, RZ, RZ, RZ, P0 ;  /* 0x000000ffff077224 */ /* 0x000fe200000e06ff */
[----:B------:R-:W-:Y:S01]  /*9ed0*/  IADD3 RZ, P0, R3, R4, RZ ;  /* 0x0000000403ff7210 */ /* 0x000fe20007f1e0ff */
[----:B------:R-:W-:-:S04]  /*9ee0*/  IMAD.MOV.U32 R6, RZ, RZ, R5 ;  /* 0x000000ffff067224 */ /* 0x000fc800078e0005 */
[----:B------:R-:W-:-:S08]  /*9ef0*/  IMAD.WIDE.U32.X R6, R11, R9, R6, P0 ;  /* 0x000000090b067225 */ /* 0x000fd000000e0406 */
.L_x_288:
[----:B------:R-:W3:Y:S01]  /*9f00*/  LDC.64 R26, c[0x0][0x640] ;  /* 0x00019000ff1a7b82 */ /* 0x000ee20000000a00 */
[-C--:B------:R-:W-:Y:S01]  /*9f10*/  SHF.R.U64 R11, R6, R0.reuse, R7 ;  /* 0x00000000060b7219 */ /* 0x080fe20000001207 */
[----:B------:R-:W-:Y:S01]  /*9f20*/  IMAD.MOV.U32 R19, RZ, RZ, R17 ;  /* 0x000000ffff137224 */ /* 0x000fe200078e0011 */
[----:B------:R-:W-:Y:S01]  /*9f30*/  SHF.R.U32.HI R0, RZ, R0, R7 ;  /* 0x00000000ff007219 */ /* 0x000fe20000011607 */
[----:B--2---:R-:W-:Y:S01]  /*9f40*/  IMAD.MOV R14, RZ, RZ, -R14 ;  /* 0x000000ffff0e7224 */ /* 0x004fe200078e0a0e */
[----:B------:R-:W-:Y:S01]  /*9f50*/  IADD3 R5, P0, RZ, -R11, RZ ;  /* 0x8000000bff057210 */ /* 0x000fe20007f1e0ff */
[----:B------:R-:W-:Y:S01]  /*9f60*/  ULDC UR4, c[0x0][0x154] ;  /* 0x0000550000047ab9 */ /* 0x000fe20000000800 */
[----:B------:R-:W-:Y:S01]  /*9f70*/  IMAD.MOV.U32 R7, RZ, RZ, 0x1 ;  /* 0x00000001ff077424 */ /* 0x000fe200078e00ff */
[----:B------:R-:W2:Y:S01]  /*9f80*/  LDC R4, c[0x0][0x618] ;  /* 0x00018600ff047b82 */ /* 0x000ea20000000800 */
[----:B0-----:R-:W-:Y:S02]  /*9f90*/  IMAD R22, R15, R14, R10 ;  /* 0x0000000e0f167224 */ /* 0x001fe400078e020a */
[----:B------:R-:W-:-:S04]  /*9fa0*/  IMAD.X R3, RZ, RZ, ~R0, P0 ;  /* 0x000000ffff037224 */ /* 0x000fc800000e0e00 */
[-C--:B------:R-:W-:Y:S01]  /*9fb0*/  IMAD R0, R3, R12.reuse, RZ ;  /* 0x0000000c03007224 */ /* 0x080fe200078e02ff */
[----:B------:R-:W0:Y:S01]  /*9fc0*/  LDC R6, c[0x0][0x608] ;  /* 0x00018200ff067b82 */ /* 0x000e220000000800 */
[----:B-1----:R-:W-:-:S04]  /*9fd0*/  IMAD.WIDE.U32 R2, R5, R12, R18 ;  /* 0x0000000c05027225 */ /* 0x002fc800078e0012 */
[----:B------:R-:W-:Y:S01]  /*9fe0*/  IMAD R5, R5, R13, R0 ;  /* 0x0000000d05057224 */ /* 0x000fe200078e0200 */
[----:B------:R-:W-:Y:S02]  /*9ff0*/  I2FP.F32.U32 R0, R20 ;  /* 0x0000001400007245 */ /* 0x000fe40000201000 */
[----:B------:R-:W1:Y:S01]  /*a000*/  LDC R24, c[0x0][0x658] ;  /* 0x00019600ff187b82 */ /* 0x000e620000000800 */
[----:B------:R-:W-:Y:S01]  /*a010*/  IMAD.IADD R3, R3, 0x1, R5 ;  /* 0x0000000103037824 */ /* 0x000fe200078e0205 */
[----:B---3--:R-:W-:Y:S01]  /*a020*/  ISETP.NE.U32.AND P0, PT, R26, RZ, PT ;  /* 0x000000ff1a00720c */ /* 0x008fe20003f05070 */
[----:B------:R-:W-:Y:S01]  /*a030*/  FMUL R0, R0, UR4 ;  /* 0x0000000400007c20 */ /* 0x000fe20008400000 */
[----:B------:R-:W-:Y:S02]  /*a040*/  IMAD.MOV.U32 R5, RZ, RZ, -0x1 ;  /* 0xffffffffff057424 */ /* 0x000fe400078e00ff */
[----:B------:R-:W-:Y:S01]  /*a050*/  ISETP.NE.AND.EX P0, PT, R27, RZ, PT, P0 ;  /* 0x000000ff1b00720c */ /* 0x000fe20003f05300 */
[----:B------:R3:W4:Y:S01]  /*a060*/  F2I.U32.TRUNC.NTZ R12, R0 ;  /* 0x00000000000c7305 */ /* 0x000722000020f000 */
[----:B------:R-:W3:Y:S01]  /*a070*/  LDC R15, c[0x0][0x148] ;  /* 0x00005200ff0f7b82 */ /* 0x000ee20000000800 */
[----:B--2---:R-:W-:-:S02]  /*a080*/  SHF.R.U64 R10, R2, R4, R3 ;  /* 0x00000004020a7219 */ /* 0x004fc40000001203 */
[----:B------:R-:W-:-:S05]  /*a090*/  SHF.R.U32.HI R3, RZ, R4, R3 ;  /* 0x00000004ff037219 */ /* 0x000fca0000011603 */
[----:B------:R-:W2:Y:S01]  /*a0a0*/  LDC R14, c[0x0][0x600] ;  /* 0x00018000ff0e7b82 */ /* 0x000ea20000000800 */
[-CC-:B0-----:R-:W-:Y:S02]  /*a0b0*/  SHF.R.U64 R8, R10, R6.reuse, R3.reuse ;  /* 0x000000060a087219 */ /* 0x181fe40000001203 */
[----:B------:R-:W-:-:S05]  /*a0c0*/  SHF.R.U32.HI R3, RZ, R6, R3 ;  /* 0x00000006ff037219 */ /* 0x000fca0000011603 */
[----:B------:R-:W0:Y:S01]  /*a0d0*/  LDC R21, c[0x0][0x648] ;  /* 0x00019200ff157b82 */ /* 0x000e220000000800 */
[-CC-:B-1----:R-:W-:Y:S02]  /*a0e0*/  SHF.R.U64 R13, R8, R24.reuse, R3.reuse ;  /* 0x00000018080d7219 */ /* 0x182fe40000001203 */
[-C--:B------:R-:W-:Y:S02]  /*a0f0*/  SHF.L.U32 R5, R5, R24.reuse, RZ ;  /* 0x0000001805057219 */ /* 0x080fe400000006ff */
[-C--:B------:R-:W-:Y:S01]  /*a100*/  SHF.R.U32.HI R3, RZ, R24.reuse, R3 ;  /* 0x00000018ff037219 */ /* 0x080fe20000011603 */
[----:B------:R-:W-:Y:S01]  /*a110*/  IMAD.MOV.U32 R2, RZ, RZ, R13 ;  /* 0x000000ffff027224 */ /* 0x000fe200078e000d */
[----:B------:R-:W-:Y:S01]  /*a120*/  SHF.L.U32 R24, R7, R24, RZ ;  /* 0x0000001807187219 */ /* 0x000fe200000006ff */
[----:B------:R-:W1:Y:S01]  /*a130*/  LDC R25, c[0x0][0x638] ;  /* 0x00018e00ff197b82 */ /* 0x000e620000000800 */
[----:B------:R-:W-:-:S07]  /*a140*/  LOP3.LUT R19, RZ, R5, RZ, 0x33, !PT ;  /* 0x00000005ff137212 */ /* 0x000fce00078e33ff */
[----:B------:R-:W0:Y:S01]  /*a150*/  LDC R28, c[0x0][0x610] ;  /* 0x00018400ff1c7b82 */ /* 0x000e220000000800 */
[----:B----4-:R-:W-:Y:S05]  /*a160*/  @!P0 BRA `(.L_x_289) ;  /* 0x0000000000288947 */ /* 0x010fea0003800000 */
[----:B---3--:R-:W3:Y:S02]  /*a170*/  LDC R0, c[0x0][0x64c] ;  /* 0x00019300ff007b82 */ /* 0x008ee40000000800 */
[----:B---3--:R-:W-:-:S05]  /*a180*/  IADD3 R7, P0, R13, R0, RZ ;  /* 0x000000000d077210 */ /* 0x008fca0007f1e0ff */
        /* <DEDUP_REMOVED lines=8> */
.L_x_289:
[----:B------:R-:W4:Y:S01]  /*a210*/  LDC R4, c[0x0][0x65c] ;  /* 0x00019700ff047b82 */ /* 0x000f220000000800 */
[----:B0--3--:R-:W-:Y:S01]  /*a220*/  SHF.R.U64 R0, R2, R21, R3 ;  /* 0x0000001502007219 */ /* 0x009fe20000001203 */
[----:B--2---:R-:W-:Y:S01]  /*a230*/  VIADD R3, R14, 0xffffffff ;  /* 0xffffffff0e037836 */ /* 0x004fe20000000000 */
[----:B------:R-:W-:Y:S01]  /*a240*/  LOP3.LUT R19, R8, R19, RZ, 0xc0, !PT ;  /* 0x0000001308137212 */ /* 0x000fe200078ec0ff */
[----:B------:R-:W-:Y:S02]  /*a250*/  IMAD.MOV R12, RZ, RZ, -R12 ;  /* 0x000000ffff0c7224 */ /* 0x000fe400078e0a0c */
[----:B------:R-:W-:Y:S01]  /*a260*/  IMAD.MOV R2, RZ, RZ, -R0 ;  /* 0x000000ffff027224 */ /* 0x000fe200078e0a00 */
[----:B------:R-:W-:Y:S01]  /*a270*/  LOP3.LUT R3, R10, R3, RZ, 0xc0, !PT ;  /* 0x000000030a037212 */ /* 0x000fe200078ec0ff */
[----:B------:R-:W-:Y:S02]  /*a280*/  IMAD R19, R24, R0, R19 ;  /* 0x0000000018137224 */ /* 0x000fe400078e0213 */
[----:B-1----:R-:W-:-:S04]  /*a290*/  IMAD R0, R2, R25, R13 ;  /* 0x0000001902007224 */ /* 0x002fc800078e020d */
[----:B------:R-:W-:Y:S01]  /*a2a0*/  IMAD R2, R0, R14, R3 ;  /* 0x0000000e00027224 */ /* 0x000fe200078e0203 */
[----:B----4-:R-:W-:Y:S01]  /*a2b0*/  ISETP.NE.AND P0, PT, R4, 0x1, PT ;  /* 0x000000010400780c */ /* 0x010fe20003f05270 */
[----:B------:R-:W-:-:S05]  /*a2c0*/  IMAD.MOV.U32 R4, RZ, RZ, 0x1 ;  /* 0x00000001ff047424 */ /* 0x000fca00078e00ff */
[----:B------:R-:W-:-:S07]  /*a2d0*/  PRMT R0, R4, 0x7610, R0 ;  /* 0x0000761004007816 */ /* 0x000fce0000000000 */
[----:B------:R-:W-:-:S04]  /*a2e0*/  @P0 IMAD R22, R15, R12, R20 ;  /* 0x0000000c0f160224 */ /* 0x000fc800078e0214 */
[----:B------:R-:W-:-:S05]  /*a2f0*/  IMAD R19, R19, R28, R22 ;  /* 0x0000001c13137224 */ /* 0x000fca00078e0216 */
[----:B------:R-:W-:Y:S02]  /*a300*/  SEL R22, R2, R19, !P0 ;  /* 0x0000001302167207 */ /* 0x000fe40004000000 */
[----:B------:R-:W-:Y:S01]  /*a310*/  SEL R19, R19, R2, !P0 ;  /* 0x0000000213137207 */ /* 0x000fe20004000000 */
[----:B------:R-:W-:-:S07]  /*a320*/  IMAD.MOV.U32 R2, RZ, RZ, R11 ;  /* 0x000000ffff027224 */ /* 0x000fce00078e000b */
.L_x_287:
[----:B------:R-:W-:Y:S02]  /*a330*/  LOP3.LUT P0, RZ, R0, 0xff, RZ, 0xc0, !PT ;  /* 0x000000ff00ff7812 */ /* 0x000fe4000780c0ff */
[----:B------:R-:W-:-:S11]  /*a340*/  LOP3.LUT R173, R173, 0x1, RZ, 0x3c, !PT ;  /* 0x00000001adad7812 */ /* 0x000fd600078e3cff */
[----:B------:R-:W-:Y:S05]  /*a350*/  @P0 BRA `(.L_x_290) ;  /* 0xffffff70003c0947 */ /* 0x000fea000383ffff */
[----:B------:R-:W-:Y:S05]  /*a360*/  EXIT ;  /* 0x000000000000794d */ /* 0x000fea0003800000 */
.L_x_13:
[----:B------:R-:W-:-:S08]  /*a370*/  ISETP.NE.AND P0, PT, R0, RZ, PT ;  /* 0x000000ff0000720c */ /* 0x000fd00003f05270 */
[----:B0-----:R-:W0:-:S00]  /*a380*/  USETMAXREG.DEALLOC.CTAPOOL 0x28 ;  /* 0x00000028000079c8 */ /* 0x001e0000080e0500 */
[----:B------:R-:W-:Y:S05]  /*a390*/  @P0 EXIT ;  /* 0x000000000000094d */ /* 0x000fea0003800000 */
[----:B0-----:R-:W-:Y:S01]  /*a3a0*/  LOP3.LUT P0, RZ, R8, 0xff, RZ, 0xc0, !PT ;  /* 0x000000ff08ff7812 */ /* 0x001fe2000780c0ff */
[----:B------:R-:W-:Y:S02]  /*a3b0*/  IMAD.MOV.U32 R0, RZ, RZ, 0x1 ;  /* 0x00000001ff007424 */ /* 0x000fe400078e00ff */
[----:B------:R-:W-:-:S10]  /*a3c0*/  IMAD.MOV.U32 R7, RZ, RZ, RZ ;  /* 0x000000ffff077224 */ /* 0x000fd400078e00ff */
[----:B------:R-:W-:Y:S05]  /*a3d0*/  @!P0 BRA `(.L_x_291) ;  /* 0x0000000c001c8947 */ /* 0x000fea0003800000 */
[----:B------:R-:W-:Y:S01]  /*a3e0*/  LOP3.LUT P0, RZ, R4, 0x1f, RZ, 0xc0, !PT ;  /* 0x0000001f04ff7812 */ /* 0x000fe2000780c0ff */
[----:B------:R-:W-:Y:S01]  /*a3f0*/  ULDC UR5, c[0x0][0x658] ;  /* 0x0001960000057ab9 */ /* 0x000fe20000000800 */
[----:B------:R-:W-:Y:S01]  /*a400*/  UMOV UR6, 0xffffffff ;  /* 0xffffffff00067882 */ /* 0x000fe20000000000 */
[----:B------:R-:W-:Y:S01]  /*a410*/  BSSY B0, `(.L_x_291) ;  /* 0x00000c3000007945 */ /* 0x000fe20003800000 */
[----:B------:R-:W-:Y:S01]  /*a420*/  USHF.L.U32 UR6, UR6, UR5, URZ ;  /* 0x0000000506067299 */ /* 0x000fe2000800063f */
[C---:B------:R-:W-:Y:S01]  /*a430*/  ISETP.NE.AND P2, PT, R3.reuse, RZ, PT ;  /* 0x000000ff0300720c */ /* 0x040fe20003f45270 */
[----:B------:R-:W-:Y:S01]  /*a440*/  IMAD.MOV.U32 R8, RZ, RZ, 0x1 ;  /* 0x00000001ff087424 */ /* 0x000fe200078e00ff */
[----:B------:R-:W-:Y:S01]  /*a450*/  ISETP.NE.OR P0, PT, R3, RZ, !P0 ;  /* 0x000000ff0300720c */ /* 0x000fe20004705670 */
[----:B------:R-:W-:Y:S01]  /*a460*/  IMAD.MOV.U32 R0, RZ, RZ, 0x1 ;  /* 0x00000001ff007424 */ /* 0x000fe200078e00ff */
[----:B------:R-:W-:Y:S01]  /*a470*/  LOP3.LUT R6, R16, 0x2, RZ, 0xfc, !PT ;  /* 0x0000000210067812 */ /* 0x000fe200078efcff */
[----:B------:R-:W-:Y:S01]  /*a480*/  IMAD.MOV.U32 R7, RZ, RZ, RZ ;  /* 0x000000ffff077224 */ /* 0x000fe200078e00ff */
[----:B------:R-:W-:Y:S01]  /*a490*/  ULDC UR4, c[0x0][0x600] ;  /* 0x0001800000047ab9 */ /* 0x000fe20000000800 */
[----:B------:R-:W-:Y:S01]  /*a4a0*/  UMOV UR7, 0x1 ;  /* 0x0000000100077882 */ /* 0x000fe20000000000 */
[----:B------:R-:W-:-:S02]  /*a4b0*/  UIADD3 UR19, UR40, 0x1, URZ ;  /* 0x0000000128137890 */ /* 0x000fc4000fffe03f */
[----:B------:R-:W-:Y:S02]  /*a4c0*/  UIADD3 UR15, UR4, -0x1, URZ ;  /* 0xffffffff040f7890 */ /* 0x000fe4000fffe03f */
[----:B------:R-:W-:Y:S02]  /*a4d0*/  USHF.L.U32 UR17, UR7, UR5, URZ ;  /* 0x0000000507117299 */ /* 0x000fe4000800063f */
[----:B------:R-:W-:Y:S01]  /*a4e0*/  ULOP3.LUT UR16, URZ, UR6, URZ, 0x33, !UPT ;  /* 0x000000063f107292 */ /* 0x000fe2000f8e333f */
[----:B------:R-:W-:-:S11]  /*a4f0*/  ULDC.64 UR20, c[0x0][0x198] ;  /* 0x0000660000147ab9 */ /* 0x000fd60000000a00 */
.L_x_303:
[----:B------:R-:W-:-:S03]  /*a500*/  UMOV UR4, 0xffffffff ;  /* 0xffffffff00047882 */ /* 0x000fc60000000000 */
[----:B------:R-:W-:Y:S05]  /*a510*/  BRA.DIV UR4, `(.L_x_292) ;  /* 0x0000001204047947 */ /* 0x000fea000b800000 */
[----:B------:R-:W-:-:S13]  /*a520*/  ELECT P6, URZ, PT ;  /* 0x00000000003f782f */ /* 0x000fda00038c0000 */
.L_x_317:
[----:B------:R-:W0:Y:S01]  /*a530*/  LDC R3, c[0x0][0x28c] ;  /* 0x0000a300ff037b82 */ /* 0x000e220000000800 */
[----:B------:R-:W-:Y:S01]  /*a540*/  BSSY B1, `(.L_x_293) ;  /* 0x0000037000017945 */ /* 0x000fe20003800000 */
[----:B0-----:R-:W-:-:S13]  /*a550*/  ISETP.LT.OR P6, PT, R3, 0x1, !P6 ;  /* 0x000000010300780c */ /* 0x001fda00077c1670 */
[----:B------:R-:W-:Y:S05]  /*a560*/  @P6 BRA `(.L_x_294) ;  /* 0x0000000000d06947 */ /* 0x000fea0003800000 */
[----:B------:R-:W-:Y:S02]  /*a570*/  IMAD.SHL.U32 R22, R22, 0x100, RZ ;  /* 0x0000010016167824 */ /* 0x000fe400078e00ff */
[----:B------:R-:W-:Y:S02]  /*a580*/  IMAD.SHL.U32 R19, R19, 0x40, RZ ;  /* 0x0000004013137824 */ /* 0x000fe400078e00ff */
[----:B------:R-:W-:Y:S02]  /*a590*/  IMAD.MOV.U32 R12, RZ, RZ, RZ ;  /* 0x000000ffff0c7224 */ /* 0x000fe400078e00ff */
[----:B------:R-:W-:Y:S02]  /*a5a0*/  IMAD.U32 R13, RZ, RZ, UR19 ;  /* 0x00000013ff0d7e24 */ /* 0x000fe4000f8e00ff */
[----:B------:R-:W-:Y:S02]  /*a5b0*/  IMAD.MOV.U32 R3, RZ, RZ, R0 ;  /* 0x000000ffff037224 */ /* 0x000fe400078e0000 */
[----:B------:R-:W-:-:S07]  /*a5c0*/  IMAD.MOV.U32 R4, RZ, RZ, R7 ;  /* 0x000000ffff047224 */ /* 0x000fce00078e0007 */
.L_x_298:
[----:B------:R-:W0:Y:S01]  /*a5d0*/  S2R R10, SR_CgaCtaId ;  /* 0x00000000000a7919 */ /* 0x000e220000008800 */
[----:B------:R-:W-:Y:S01]  /*a5e0*/  MOV R5, 0x400 ;  /* 0x0000040000057802 */ /* 0x000fe20000000f00 */
[----:B------:R-:W1:Y:S03]  /*a5f0*/  @!P2 LDC R9, c[0x0][0x500] ;  /* 0x00014000ff09ab82 */ /* 0x000e660000000800 */
[----:B0-----:R-:W-:Y:S02]  /*a600*/  LEA R11, R10, R5, 0x18 ;  /* 0x000000050a0b7211 */ /* 0x001fe400078ec0ff */
[----:B------:R-:W-:-:S03]  /*a610*/  SHF.L.U32 R5, R3, 0x1f, RZ ;  /* 0x0000001f03057819 */ /* 0x000fc600000006ff */
[----:B------:R-:W-:-:S04]  /*a620*/  IMAD R10, R4, 0x8, R11 ;  /* 0x00000008040a7824 */ /* 0x000fc800078e020b */
[----:B------:R-:W0:Y:S02]  /*a630*/  SYNCS.PHASECHK.TRANS64.TRYWAIT P1, [R10+URZ+0x28], R5 ;  /* 0x000028050a0075a7 */ /* 0x000e24000802017f */
[----:B01----:R-:W-:Y:S05]  /*a640*/  @!P1 BRA `(.L_x_295) ;  /* 0x0000000c00d89947 */ /* 0x003fea0003800000 */
.L_x_318:
[----:B0-----:R-:W-:Y:S01]  /*a650*/  PRMT R5, R6, 0x9910, RZ ;  /* 0x0000991006057816 */ /* 0x001fe200000000ff */
[----:B------:R0:W-:Y:S03]  /*a660*/  @!P2 SYNCS.ARRIVE.TRANS64 RZ, [R10+URZ], R9 ;  /* 0x000000090affa9a7 */ /* 0x0001e6000800003f */
[----:B------:R-:W-:-:S13]  /*a670*/  ISETP.NE.AND P1, PT, R5, 0x2, PT ;  /* 0x000000020500780c */ /* 0x000fda0003f25270 */
[----:B0-----:R-:W-:Y:S05]  /*a680*/  @P1 BRA `(.L_x_296) ;  /* 0x0000000000041947 */ /* 0x001fea0003800000 */
[----:B------:R-:W-:Y:S01]  /*a690*/  BPT.TRAP 0x1 ;  /* 0x000000040000795c */ /* 0x000fe20000300000 */
.L_x_296:
[----:B------:R-:W-:Y:S05]  /*a6a0*/  @P0 BRA `(.L_x_297) ;  /* 0x0000000000040947 */ /* 0x000fea0003800000 */
[----:B------:R-:W-:Y:S01]  /*a6b0*/  BPT.TRAP 0x1 ;  /* 0x000000040000795c */ /* 0x000fe20000300000 */
.L_x_297:
[--C-:B------:R-:W-:Y:S01]  /*a6c0*/  IMAD R5, R4, 0x2000, R11.reuse ;  /* 0x0000200004057824 */ /* 0x100fe200078e020b */
[----:B------:R-:W-:Y:S01]  /*a6d0*/  R2UR UR9, R10 ;  /* 0x000000000a0972ca */ /* 0x000fe200000e0000 */
[C---:B------:R-:W-:Y:S01]  /*a6e0*/  IMAD R11, R4.reuse, 0x8000, R11 ;  /* 0x00008000040b7824 */ /* 0x040fe200078e020b */
[----:B------:R-:W-:Y:S01]  /*a6f0*/  UIADD3 UR4, UP0, UR20, 0xf0, URZ ;  /* 0x000000f014047890 */ /* 0x000fe2000ff1e03f */
[----:B------:R-:W-:Y:S01]  /*a700*/  VIADD R13, R13, 0xffffffff ;  /* 0xffffffff0d0d7836 */ /* 0x000fe20000000000 */
[----:B------:R-:W-:Y:S01]  /*a710*/  R2UR UR5, R5 ;  /* 0x00000000050572ca */ /* 0x000fe200000e0000 */
[----:B------:R-:W-:Y:S01]  /*a720*/  UIADD3 UR22, UP1, UR20, 0x1f0, URZ ;  /* 0x000001f014167890 */ /* 0x000fe2000ff3e03f */
[----:B------:R-:W-:Y:S01]  /*a730*/  R2UR UR8, R11 ;  /* 0x000000000b0872ca */ /* 0x000fe200000e0000 */
[----:B------:R-:W-:Y:S01]  /*a740*/  VIADD R4, R4, 0x1 ;  /* 0x0000000104047836 */ /* 0x000fe20000000000 */
[----:B------:R-:W-:Y:S01]  /*a750*/  R2UR UR11, R19 ;  /* 0x00000000130b72ca */ /* 0x000fe200000e0000 */
[----:B------:R-:W-:Y:S01]  /*a760*/  UIADD3.X UR23, URZ, UR21, URZ, UP1, !UPT ;  /* 0x000000153f177290 */ /* 0x000fe20008ffe43f */
[----:B------:R-:W-:Y:S01]  /*a770*/  R2UR UR10, R12 ;  /* 0x000000000c0a72ca */ /* 0x000fe200000e0000 */
[----:B------:R-:W-:Y:S01]  /*a780*/  UMOV UR6, 0x0 ;  /* 0x0000000000067882 */ /* 0x000fe20000000000 */
[----:B------:R-:W-:Y:S01]  /*a790*/  R2UR UR12, R2 ;  /* 0x00000000020c72ca */ /* 0x000fe200000e0000 */
[----:B------:R-:W-:Y:S01]  /*a7a0*/  UMOV UR7, 0x10000000 ;  /* 0x1000000000077882 */ /* 0x000fe20000000000 */
[----:B------:R-:W-:Y:S01]  /*a7b0*/  R2UR UR18, R22 ;  /* 0x00000000161272ca */ /* 0x000fe200000e0000 */
[----:B------:R-:W-:Y:S01]  /*a7c0*/  VIADD R12, R12, 0x20 ;  /* 0x000000200c0c7836 */ /* 0x000fe20000000000 */
[----:B------:R-:W-:Y:S01]  /*a7d0*/  ISETP.GT.AND P3, PT, R13, 0x1, PT ;  /* 0x000000010d00780c */ /* 0x000fe20003f64270 */
[----:B------:R-:W-:Y:S01]  /*a7e0*/  UIADD3 UR13, UR5, 0x180, URZ ;  /* 0x00000180050d7890 */ /* 0x000fe2000fffe03f */
[----:B------:R-:W-:Y:S01]  /*a7f0*/  ISETP.NE.AND P1, PT, R4, 0x5, PT ;  /* 0x000000050400780c */ /* 0x000fe20003f25270 */
[----:B------:R-:W-:-:S02]  /*a800*/  UIADD3.X UR5, URZ, UR21, URZ, UP0, !UPT ;  /* 0x000000153f057290 */ /* 0x000fc400087fe43f */
[----:B------:R-:W-:Y:S01]  /*a810*/  UIADD3 UR14, UR8, 0xa180, URZ ;  /* 0x0000a180080e7890 */ /* 0x000fe2000fffe03f */
[----:B------:R-:W-:Y:S02]  /*a820*/  SEL R10, RZ, 0x1, P1 ;  /* 0x00000001ff0a7807 */ /* 0x000fe40000800000 */
[----:B------:R-:W-:Y:S01]  /*a830*/  UMOV UR8, UR13 ;  /* 0x0000000d00087c82 */ /* 0x000fe20008000000 */
[----:B------:R-:W-:Y:S02]  /*a840*/  SEL R4, R4, RZ, P1 ;  /* 0x000000ff04047207 */ /* 0x000fe40000800000 */
[----:B------:R-:W-:Y:S01]  /*a850*/  LOP3.LUT R3, R3, R10, RZ, 0x3c, !PT ;  /* 0x0000000a03037212 */ /* 0x000fe200078e3cff */
[----:B------:R0:W-:Y:S02]  /*a860*/  UTMALDG.3D [UR8], [UR4], desc[UR6] ;  /* 0x00000608040075b4 */ /* 0x0001e40008011000 */
[----:B0-----:R-:W-:Y:S01]  /*a870*/  UMOV UR8, UR14 ;  /* 0x0000000e00087c82 */ /* 0x001fe20008000000 */
[----:B------:R-:W-:-:S02]  /*a880*/  UMOV UR11, UR18 ;  /* 0x00000012000b7c82 */ /* 0x000fc40008000000 */
[----:B------:R0:W-:Y:S02]  /*a890*/  UTMALDG.3D [UR8], [UR22], desc[UR6] ;  /* 0x00000608160075b4 */ /* 0x0001e40008011000 */
[----:B0-----:R-:W-:Y:S05]  /*a8a0*/  @P3 BRA `(.L_x_298) ;  /* 0xfffffffc00483947 */ /* 0x001fea000383ffff */
.L_x_294:
[----:B------:R-:W-:Y:S05]  /*a8b0*/  BSYNC B1 ;  /* 0x0000000000017941 */ /* 0x000fea0003800000 */
.L_x_293:
[----:B------:R-:W2:Y:S01]  /*a8c0*/  LDL.64 R10, [R1] ;  /* 0x00000000010a7983 */ /* 0x000ea20000100a00 */
[----:B------:R-:W-:Y:S01]  /*a8d0*/  LOP3.LUT P4, RZ, R8, 0xff, RZ, 0xc0, !PT ;  /* 0x000000ff08ff7812 */ /* 0x000fe2000788c0ff */
[----:B------:R-:W-:Y:S01]  /*a8e0*/  VIADD R4, R7, UR40 ;  /* 0x0000002807047c36 */ /* 0x000fe20008000000 */
[----:B------:R-:W-:Y:S01]  /*a8f0*/  ULDC.64 UR4, c[0x0][0x650] ;  /* 0x0001940000047ab9 */ /* 0x000fe20000000a00 */
[----:B------:R-:W-:Y:S01]  /*a900*/  IMAD.U32 R7, RZ, RZ, UR40 ;  /* 0x00000028ff077e24 */ /* 0x000fe2000f8e00ff */
[----:B------:R-:W-:Y:S01]  /*a910*/  UISETP.GE.U32.AND UP0, UPT, UR40, 0x5, UPT ;  /* 0x000000052800788c */ /* 0x000fe2000bf06070 */
[----:B------:R-:W-:Y:S01]  /*a920*/  BSSY B1, `(.L_x_299) ;  /* 0x000006f000017945 */ /* 0x000fe20003800000 */
[----:B------:R-:W-:Y:S01]  /*a930*/  ISETP.GT.U32.AND P1, PT, R4, 0x4, PT ;  /* 0x000000040400780c */ /* 0x000fe20003f24070 */
[----:B------:R-:W-:Y:S01]  /*a940*/  IMAD.MOV.U32 R19, RZ, RZ, -0x1 ;  /* 0xffffffffff137424 */ /* 0x000fe200078e00ff */
[----:B------:R-:W-:Y:S01]  /*a950*/  PRMT R8, RZ, 0x7610, R8 ;  /* 0x00007610ff087816 */ /* 0x000fe20000000008 */
[----:B------:R-:W-:Y:S01]  /*a960*/  IMAD.MOV.U32 R22, RZ, RZ, -0x1 ;  /* 0xffffffffff167424 */ /* 0x000fe200078e00ff */
[----:B------:R-:W-:-:S02]  /*a970*/  ISETP.LT.U32.AND P1, PT, R7, 0x5, P1 ;  /* 0x000000050700780c */ /* 0x000fc40000f21070 */
[----:B------:R-:W-:Y:S01]  /*a980*/  PLOP3.LUT P3, PT, PT, PT, UP0, 0x80, 0x0 ;  /* 0x000000000000781c */ /* 0x000fe20003f6f008 */
[----:B------:R-:W0:Y:S01]  /*a990*/  @P4 S2R R3, SR_CgaCtaId ;  /* 0x0000000000034919 */ /* 0x000e220000008800 */
[----:B------:R-:W-:-:S04]  /*a9a0*/  @P4 MOV R2, 0x400 ;  /* 0x0000040000024802 */ /* 0x000fc80000000f00 */
[----:B0-----:R-:W-:Y:S01]  /*a9b0*/  @P4 LEA R5, R3, R2, 0x18 ;  /* 0x0000000203054211 */ /* 0x001fe200078ec0ff */
[----:B------:R-:W-:-:S03]  /*a9c0*/  IMAD.WIDE.U32 R2, R4, -0x33333333, RZ ;  /* 0xcccccccd04027825 */ /* 0x000fc600078e00ff */
[----:B------:R0:W-:Y:S01]  /*a9d0*/  @P4 SYNCS.ARRIVE.TRANS64.A1T0 RZ, [R5+URZ+0x88], RZ ;  /* 0x000088ff05ff49a7 */ /* 0x0001e2000810003f */
[----:B------:R-:W-:Y:S01]  /*a9e0*/  IMAD.MOV.U32 R2, RZ, RZ, -0x1 ;  /* 0xffffffffff027424 */ /* 0x000fe200078e00ff */
[----:B0-----:R-:W-:Y:S02]  /*a9f0*/  SHF.R.U32.HI R5, RZ, 0x2, R3 ;  /* 0x00000002ff057819 */ /* 0x001fe40000011603 */
[----:B------:R-:W-:-:S03]  /*aa00*/  SEL R3, RZ, 0x1, !P1 ;  /* 0x00000001ff037807 */ /* 0x000fc60004800000 */
[----:B------:R-:W-:Y:S01]  /*aa10*/  IMAD R7, R5, -0x5, R4 ;  /* 0xfffffffb05077824 */ /* 0x000fe200078e0204 */
[----:B------:R-:W-:Y:S02]  /*aa20*/  LOP3.LUT R0, R0, R3, RZ, 0x3c, !PT ;  /* 0x0000000300007212 */ /* 0x000fe400078e3cff */
[----:B------:R-:W-:Y:S02]  /*aa30*/  PRMT R3, RZ, 0x7610, R3 ;  /* 0x00007610ff037816 */ /* 0x000fe40000000003 */
[----:B------:R-:W-:Y:S02]  /*aa40*/  @P3 LOP3.LUT R0, R0, 0x1, R5, 0x78, !PT ;  /* 0x0000000100003812 */ /* 0x000fe400078e7805 */
[----:B--2---:R-:W-:-:S04]  /*aa50*/  IADD3 R18, P4, R18, R10, RZ ;  /* 0x0000000a12127210 */ /* 0x004fc80007f9e0ff */
[----:B------:R-:W-:Y:S01]  /*aa60*/  ISETP.GE.U32.AND P1, PT, R18, UR4, PT ;  /* 0x0000000412007c0c */ /* 0x000fe2000bf26070 */
[----:B------:R-:W-:-:S05]  /*aa70*/  IMAD.X R17, R17, 0x1, R23, P4 ;  /* 0x0000000111117824 */ /* 0x000fca00020e0617 */
[----:B------:R-:W-:-:S13]  /*aa80*/  ISETP.GE.U32.AND.EX P1, PT, R17, UR5, PT, P1 ;  /* 0x0000000511007c0c */ /* 0x000fda000bf26110 */
[----:B------:R-:W-:Y:S05]  /*aa90*/  @P1 BRA `(.L_x_300) ;  /* 0x00000004005c1947 */ /* 0x000fea0003800000 */
[----:B------:R-:W0:Y:S01]  /*aaa0*/  S2R R11, SR_CTAID.X ;  /* 0x00000000000b7919 */ /* 0x000e220000002500 */
[----:B------:R-:W-:Y:S01]  /*aab0*/  ULDC.64 UR4, c[0x0][0x628] ;  /* 0x00018a0000047ab9 */ /* 0x000fe20000000a00 */
[----:B------:R-:W1:Y:S01]  /*aac0*/  LDC R12, c[0x0][0x144] ;  /* 0x00005100ff0c7b82 */ /* 0x000e620000000800 */
[----:B------:R-:W-:Y:S01]  /*aad0*/  ISETP.NE.U32.AND P1, PT, RZ, UR4, PT ;  /* 0x00000004ff007c0c */ /* 0x000fe2000bf25070 */
[----:B------:R-:W2:Y:S01]  /*aae0*/  S2R R9, SR_CTAID.Y ;  /* 0x0000000000097919 */ /* 0x000ea20000002600 */
[----:B------:R-:W-:Y:S01]  /*aaf0*/  ULDC UR6, c[0x0][0x150] ;  /* 0x0000540000067ab9 */ /* 0x000fe20000000800 */
[----:B------:R-:W-:Y:S01]  /*ab00*/  ULDC UR7, c[0x0][0x630] ;  /* 0x00018c0000077ab9 */ /* 0x000fe20000000800 */
[----:B------:R-:W-:Y:S01]  /*ab10*/  ISETP.NE.AND.EX P1, PT, RZ, UR5, PT, P1 ;  /* 0x00000005ff007c0c */ /* 0x000fe2000bf25310 */
[----:B------:R-:W-:Y:S01]  /*ab20*/  IMAD.MOV.U32 R2, RZ, RZ, R18 ;  /* 0x000000ffff027224 */ /* 0x000fe200078e0012 */
[----:B0-----:R-:W-:-:S05]  /*ab30*/  I2FP.F32.U32 R3, R11 ;  /* 0x0000000b00037245 */ /* 0x001fca0000201000 */
[----:B------:R-:W-:Y:S01]  /*ab40*/  FMUL R14, R3, UR6 ;  /* 0x00000006030e7c20 */ /* 0x000fe20008400000 */
[----:B------:R-:W-:-:S05]  /*ab50*/  IMAD.MOV.U32 R3, RZ, RZ, R17 ;  /* 0x000000ffff037224 */ /* 0x000fca00078e0011 */
[----:B--2---:R-:W-:Y:S05]  /*ab60*/  @!P1 BRA `(.L_x_301) ;  /* 0x0000000000289947 */ /* 0x004fea0003800000 */
[----:B------:R-:W-:Y:S02]  /*ab70*/  ULDC UR6, c[0x0][0x634] ;  /* 0x00018d0000067ab9 */ /* 0x000fe40000000800 */
[----:B------:R-:W-:-:S05]  /*ab80*/  IADD3 R3, P1, R18, UR6, RZ ;  /* 0x0000000612037c10 */ /* 0x000fca000ff3e0ff */
[----:B------:R-:W-:-:S04]  /*ab90*/  IMAD.X R13, RZ, RZ, R17, P1 ;  /* 0x000000ffff0d7224 */ /* 0x000fc800008e0611 */
[----:B------:R-:W-:-:S04]  /*aba0*/  IMAD.WIDE.U32 R4, R13, UR4, RZ ;  /* 0x000000040d047c25 */ /* 0x000fc8000f8e00ff */
[----:B------:R-:W-:-:S04]  /*abb0*/  IMAD.WIDE.U32 R4, P1, R3, UR5, R4 ;  /* 0x0000000503047c25 */ /* 0x000fc8000f820004 */
[----:B------:R-:W-:-:S04]  /*abc0*/  IMAD.WIDE.U32 R2, R3, UR4, RZ ;  /* 0x0000000403027c25 */ /* 0x000fc8000f8e00ff */
[----:B------:R-:W-:Y:S01]  /*abd0*/  IMAD.MOV.U32 R2, RZ, RZ, R5 ;  /* 0x000000ffff027224 */ /* 0x000fe200078e0005 */
[----:B------:R-:W-:Y:S01]  /*abe0*/  IADD3 RZ, P3, R3, R4, RZ ;  /* 0x0000000403ff7210 */ /* 0x000fe20007f7e0ff */
[----:B------:R-:W-:-:S04]  /*abf0*/  IMAD.X R3, RZ, RZ, RZ, P1 ;  /* 0x000000ffff037224 */ /* 0x000fc800008e06ff */
[----:B------:R-:W-:-:S08]  /*ac00*/  IMAD.WIDE.U32.X R2, R13, UR5, R2, P3 ;  /* 0x000000050d027c25 */ /* 0x000fd000098e0402 */
.L_x_301:
[--C-:B------:R-:W-:Y:S01]  /*ac10*/  SHF.R.U64 R10, R2, UR7, R3.reuse ;  /* 0x00000007020a7c19 */ /* 0x100fe20008001203 */
[----:B------:R-:W0:Y:S01]  /*ac20*/  F2I.U32.TRUNC.NTZ R14, R14 ;  /* 0x0000000e000e7305 */ /* 0x000e22000020f000 */
[----:B------:R-:W-:Y:S01]  /*ac30*/  SHF.R.U32.HI R2, RZ, UR7, R3 ;  /* 0x00000007ff027c19 */ /* 0x000fe20008011603 */
[----:B------:R-:W-:Y:S01]  /*ac40*/  ULDC.64 UR4, c[0x0][0x620] ;  /* 0x0001880000047ab9 */ /* 0x000fe20000000a00 */
[----:B------:R-:W-:Y:S01]  /*ac50*/  IADD3 R5, P1, RZ, -R10, RZ ;  /* 0x8000000aff057210 */ /* 0x000fe20007f3e0ff */
[----:B------:R-:W-:Y:S01]  /*ac60*/  IMAD.MOV.U32 R3, RZ, RZ, R17 ;  /* 0x000000ffff037224 */ /* 0x000fe200078e0011 */
[----:B------:R-:W-:-:S03]  /*ac70*/  ULDC.64 UR6, c[0x0][0x640] ;  /* 0x0001900000067ab9 */ /* 0x000fc60000000a00 */
[----:B------:R-:W-:Y:S01]  /*ac80*/  IMAD.X R2, RZ, RZ, ~R2, P1 ;  /* 0x000000ffff027224 */ /* 0x000fe200008e0e02 */
[----:B------:R-:W-:-:S03]  /*ac90*/  ISETP.NE.U32.AND P1, PT, RZ, UR6, PT ;  /* 0x00000006ff007c0c */ /* 0x000fc6000bf25070 */
[----:B------:R-:W-:Y:S01]  /*aca0*/  IMAD R4, R2, UR4, RZ ;  /* 0x0000000402047c24 */ /* 0x000fe2000f8e02ff */
[----:B------:R-:W-:Y:S01]  /*acb0*/  ISETP.NE.AND.EX P1, PT, RZ, UR7, PT, P1 ;  /* 0x00000007ff007c0c */ /* 0x000fe2000bf25310 */
[----:B------:R-:W-:-:S04]  /*acc0*/  IMAD.MOV.U32 R2, RZ, RZ, R18 ;  /* 0x000000ffff027224 */ /* 0x000fc800078e0012 */
[----:B------:R-:W-:Y:S01]  /*acd0*/  IMAD.WIDE.U32 R2, R5, UR4, R2 ;  /* 0x0000000405027c25 */ /* 0x000fe2000f8e0002 */
[----:B------:R-:W-:-:S03]  /*ace0*/  ULDC UR4, c[0x0][0x618] ;  /* 0x0001860000047ab9 */ /* 0x000fc60000000800 */
[----:B------:R-:W-:Y:S01]  /*acf0*/  IMAD R5, R5, UR5, R4 ;  /* 0x0000000505057c24 */ /* 0x000fe2000f8e0204 */
[----:B------:R-:W-:Y:S01]  /*ad00*/  ULDC UR5, c[0x0][0x154] ;  /* 0x0000550000057ab9 */ /* 0x000fe20000000800 */
[----:B0-----:R-:W-:Y:S02]  /*ad10*/  IMAD.MOV R4, RZ, RZ, -R14 ;  /* 0x000000ffff047224 */ /* 0x001fe400078e0a0e */
[----:B------:R-:W0:Y:S01]  /*ad20*/  LDC R14, c[0x0][0x148] ;  /* 0x00005200ff0e7b82 */ /* 0x000e220000000800 */
[----:B------:R-:W-:Y:S02]  /*ad30*/  IMAD.IADD R3, R3, 0x1, R5 ;  /* 0x0000000103037824 */ /* 0x000fe400078e0205 */
[----:B-1----:R-:W-:Y:S01]  /*ad40*/  IMAD R11, R12, R4, R11 ;  /* 0x000000040c0b7224 */ /* 0x002fe200078e020b */
[----:B------:R-:W-:Y:S02]  /*ad50*/  I2FP.F32.U32 R4, R9 ;  /* 0x0000000900047245 */ /* 0x000fe40000201000 */
[----:B------:R-:W-:-:S02]  /*ad60*/  SHF.R.U64 R12, R2, UR4, R3 ;  /* 0x00000004020c7c19 */ /* 0x000fc40008001203 */
[----:B------:R-:W-:Y:S01]  /*ad70*/  SHF.R.U32.HI R3, RZ, UR4, R3 ;  /* 0x00000004ff037c19 */ /* 0x000fe20008011603 */
[----:B------:R-:W-:Y:S01]  /*ad80*/  FMUL R4, R4, UR5 ;  /* 0x0000000504047c20 */ /* 0x000fe20008400000 */
[----:B------:R-:W-:Y:S02]  /*ad90*/  ULDC UR4, c[0x0][0x608] ;  /* 0x0001820000047ab9 */ /* 0x000fe40000000800 */
[--C-:B------:R-:W-:Y:S01]  /*ada0*/  SHF.R.U64 R15, R12, UR4, R3.reuse ;  /* 0x000000040c0f7c19 */ /* 0x100fe20008001203 */
[----:B------:R1:W2:Y:S01]  /*adb0*/  F2I.U32.TRUNC.NTZ R20, R4 ;  /* 0x0000000400147305 */ /* 0x0002a2000020f000 */
[----:B------:R-:W-:Y:S01]  /*adc0*/  SHF.R.U32.HI R2, RZ, UR4, R3 ;  /* 0x00000004ff027c19 */ /* 0x000fe20008011603 */
[----:B------:R-:W-:-:S03]  /*add0*/  ULDC UR4, c[0x0][0x658] ;  /* 0x0001960000047ab9 */ /* 0x000fc60000000800 */
[--C-:B------:R-:W-:Y:S02]  /*ade0*/  SHF.R.U64 R13, R15, UR4, R2.reuse ;  /* 0x000000040f0d7c19 */ /* 0x100fe40008001202 */
[----:B------:R-:W-:-:S03]  /*adf0*/  SHF.R.U32.HI R19, RZ, UR4, R2 ;  /* 0x00000004ff137c19 */ /* 0x000fc60008011602 */
[----:B------:R-:W-:Y:S02]  /*ae00*/  IMAD.MOV.U32 R2, RZ, RZ, R13 ;  /* 0x000000ffff027224 */ /* 0x000fe400078e000d */
[----:B------:R-:W-:Y:S01]  /*ae10*/  IMAD.MOV.U32 R3, RZ, RZ, R19 ;  /* 0x000000ffff037224 */ /* 0x000fe200078e0013 */
[----:B-1----:R-:W-:Y:S06]  /*ae20*/  @!P1 BRA `(.L_x_302) ;  /* 0x0000000000289947 */ /* 0x002fec0003800000 */
        /* <DEDUP_REMOVED lines=10> */
.L_x_302:
[----:B------:R-:W1:Y:S01]  /*aed0*/  LDC R4, c[0x0][0x65c] ;  /* 0x00019700ff047b82 */ /* 0x000e620000000800 */
[----:B------:R-:W-:Y:S01]  /*aee0*/  ULDC UR4, c[0x0][0x648] ;  /* 0x0001920000047ab9 */ /* 0x000fe20000000800 */
[----:B------:R-:W-:Y:S01]  /*aef0*/  LOP3.LUT R15, R15, UR16, RZ, 0xc0, !PT ;  /* 0x000000100f0f7c12 */ /* 0x000fe2000f8ec0ff */
[----:B--2---:R-:W-:Y:S01]  /*af00*/  IMAD.MOV R20, RZ, RZ, -R20 ;  /* 0x000000ffff147224 */ /* 0x004fe200078e0a14 */
[----:B------:R-:W-:Y:S01]  /*af10*/  SHF.R.U64 R2, R2, UR4, R3 ;  /* 0x0000000402027c19 */ /* 0x000fe20008001203 */
[----:B------:R-:W-:Y:S01]  /*af20*/  ULDC UR4, c[0x0][0x638] ;  /* 0x00018e0000047ab9 */ /* 0x000fe20000000800 */
[----:B------:R-:W-:Y:S01]  /*af30*/  LOP3.LUT R12, R12, UR15, RZ, 0xc0, !PT ;  /* 0x0000000f0c0c7c12 */ /* 0x000fe2000f8ec0ff */
[----:B------:R-:W-:Y:S01]  /*af40*/  ULDC UR5, c[0x0][0x610] ;  /* 0x0001840000057ab9 */ /* 0x000fe20000000800 */
[----:B------:R-:W-:Y:S01]  /*af50*/  IMAD.MOV.U32 R3, RZ, RZ, 0x1 ;  /* 0x00000001ff037424 */ /* 0x000fe200078e00ff */
[----:B-1----:R-:W-:Y:S01]  /*af60*/  ISETP.NE.AND P1, PT, R4, 0x1, PT ;  /* 0x000000010400780c */ /* 0x002fe20003f25270 */
[----:B------:R-:W-:-:S02]  /*af70*/  IMAD.MOV R4, RZ, RZ, -R2 ;  /* 0x000000ffff047224 */ /* 0x000fc400078e0a02 */
[----:B------:R-:W-:Y:S02]  /*af80*/  IMAD R2, R2, UR17, R15 ;  /* 0x0000001102027c24 */ /* 0x000fe4000f8e020f */
[----:B------:R-:W-:Y:S01]  /*af90*/  IMAD R13, R4, UR4, R13 ;  /* 0x00000004040d7c24 */ /* 0x000fe2000f8e020d */
[----:B------:R-:W-:-:S07]  /*afa0*/  ULDC UR4, c[0x0][0x600] ;  /* 0x0001800000047ab9 */ /* 0x000fce0000000800 */
[----:B0-----:R-:W-:-:S04]  /*afb0*/  @P1 IMAD R11, R14, R20, R9 ;  /* 0x000000140e0b1224 */ /* 0x001fc800078e0209 */
[----:B------:R-:W-:Y:S02]  /*afc0*/  IMAD R11, R2, UR5, R11 ;  /* 0x00000005020b7c24 */ /* 0x000fe4000f8e020b */
[----:B------:R-:W-:-:S05]  /*afd0*/  IMAD R2, R13, UR4, R12 ;  /* 0x000000040d027c24 */ /* 0x000fca000f8e020c */
[----:B------:R-:W-:Y:S02]  /*afe0*/  SEL R22, R2, R11, !P1 ;  /* 0x0000000b02167207 */ /* 0x000fe40004800000 */
[----:B------:R-:W-:Y:S01]  /*aff0*/  SEL R19, R11, R2, !P1 ;  /* 0x000000020b137207 */ /* 0x000fe20004800000 */
[----:B------:R-:W-:-:S07]  /*b000*/  IMAD.MOV.U32 R2, RZ, RZ, R10 ;  /* 0x000000ffff027224 */ /* 0x000fce00078e000a */
.L_x_300:
[----:B------:R-:W-:Y:S05]  /*b010*/  BSYNC B1 ;  /* 0x0000000000017941 */ /* 0x000fea0003800000 */
.L_x_299:
[----:B------:R-:W-:-:S13]  /*b020*/  LOP3.LUT P1, RZ, R3, 0xff, RZ, 0xc0, !PT ;  /* 0x000000ff03ff7812 */ /* 0x000fda000782c0ff */
[----:B------:R-:W-:Y:S05]  /*b030*/  @P1 BRA `(.L_x_303) ;  /* 0xfffffff400301947 */ /* 0x000fea000383ffff */
[----:B------:R-:W-:Y:S05]  /*b040*/  BSYNC B0 ;  /* 0x0000000000007941 */ /* 0x000fea0003800000 */
.L_x_291:
[----:B------:R-:W-:-:S03]  /*b050*/  UMOV UR4, 0xffffffff ;  /* 0xffffffff00047882 */ /* 0x000fc60000000000 */
[----:B------:R-:W-:Y:S05]  /*b060*/  BRA.DIV UR4, `(.L_x_304) ;  /* 0x0000000604647947 */ /* 0x000fea000b800000 */
[----:B------:R-:W-:-:S13]  /*b070*/  ELECT P6, URZ, PT ;  /* 0x00000000003f782f */ /* 0x000fda00038c0000 */
.L_x_321:
[----:B------:R-:W-:Y:S04]  /*b080*/  BSSY B0, `(.L_x_305) ;  /* 0x0000034000007945 */ /* 0x000fe80003800000 */
[----:B------:R-:W-:Y:S05]  /*b090*/  @!P6 BRA `(.L_x_306) ;  /* 0x0000000000c8e947 */ /* 0x000fea0003800000 */
[----:B------:R-:W-:-:S04]  /*b0a0*/  LOP3.LUT R16, R16, 0x2, RZ, 0xfc, !PT ;  /* 0x0000000210107812 */ /* 0x000fc800078efcff */
[----:B------:R-:W-:-:S13]  /*b0b0*/  ISETP.NE.AND P0, PT, R16, 0x3, PT ;  /* 0x000000031000780c */ /* 0x000fda0003f05270 */
[----:B------:R-:W-:Y:S05]  /*b0c0*/  @!P0 BRA `(.L_x_307) ;  /* 0x0000000000048947 */ /* 0x000fea0003800000 */
[----:B------:R-:W-:Y:S01]  /*b0d0*/  BPT.TRAP 0x1 ;  /* 0x000000040000795c */ /* 0x000fe20000300000 */
.L_x_307:
[----:B------:R-:W0:Y:S01]  /*b0e0*/  S2R R3, SR_CgaCtaId ;  /* 0x0000000000037919 */ /* 0x000e220000008800 */
[----:B------:R-:W-:Y:S02]  /*b0f0*/  MOV R2, 0x400 ;  /* 0x0000040000027802 */ /* 0x000fe40000000f00 */
[----:B------:R-:W-:Y:S02]  /*b100*/  SHF.L.U32 R4, R0, 0x1f, RZ ;  /* 0x0000001f00047819 */ /* 0x000fe400000006ff */
[----:B0-----:R-:W-:-:S05]  /*b110*/  LEA R2, R3, R2, 0x18 ;  /* 0x0000000203027211 */ /* 0x001fca00078ec0ff */
[----:B------:R-:W-:-:S04]  /*b120*/  VIADD R2, R2, 0x28 ;  /* 0x0000002802027836 */ /* 0x000fc80000000000 */
[C---:B------:R-:W-:Y:S02]  /*b130*/  IMAD R9, R7.reuse, 0x8, R2 ;  /* 0x0000000807097824 */ /* 0x040fe400078e0202 */
[----:B------:R-:W-:Y:S02]  /*b140*/  VIADD R7, R7, 0x1 ;  /* 0x0000000107077836 */ /* 0x000fe40000000000 */
[----:B------:R-:W0:Y:S03]  /*b150*/  SYNCS.PHASECHK.TRANS64.TRYWAIT P0, [R9+URZ], R4 ;  /* 0x00000004090075a7 */ /* 0x000e26000800017f */
[----:B------:R-:W-:-:S04]  /*b160*/  ISETP.NE.AND P1, PT, R7, 0x5, PT ;  /* 0x000000050700780c */ /* 0x000fc80003f25270 */
[----:B------:R-:W-:Y:S02]  /*b170*/  SEL R3, RZ, 0x1, P1 ;  /* 0x00000001ff037807 */ /* 0x000fe40000800000 */
[----:B------:R-:W-:Y:S02]  /*b180*/  SEL R7, R7, RZ, P1 ;  /* 0x000000ff07077207 */ /* 0x000fe40000800000 */
[----:B------:R-:W-:-:S03]  /*b190*/  LOP3.LUT R6, R0, R3, RZ, 0x3c, !PT ;  /* 0x0000000300067212 */ /* 0x000fc600078e3cff */
[----:B------:R-:W-:Y:S01]  /*b1a0*/  IMAD R8, R7, 0x8, R2 ;  /* 0x0000000807087824 */ /* 0x000fe200078e0202 */
[----:B------:R-:W-:Y:S01]  /*b1b0*/  SHF.L.U32 R5, R6, 0x1f, RZ ;  /* 0x0000001f06057819 */ /* 0x000fe200000006ff */
[----:B0-----:R-:W-:Y:S06]  /*b1c0*/  @!P0 BRA `(.L_x_308) ;  /* 0x00000004002c8947 */ /* 0x001fec0003800000 */
.L_x_322:
[----:B------:R-:W1:Y:S01]  /*b1d0*/  SYNCS.PHASECHK.TRANS64.TRYWAIT P0, [R8+URZ], R5 ;  /* 0x00000005080075a7 */ /* 0x000e62000800017f */
[----:B------:R-:W-:-:S05]  /*b1e0*/  VIADD R0, R7, 0x1 ;  /* 0x0000000107007836 */ /* 0x000fca0000000000 */
[----:B------:R-:W-:-:S04]  /*b1f0*/  ISETP.NE.AND P1, PT, R0, 0x5, PT ;  /* 0x000000050000780c */ /* 0x000fc80003f25270 */
[----:B------:R-:W-:Y:S02]  /*b200*/  SEL R3, RZ, 0x1, P1 ;  /* 0x00000001ff037807 */ /* 0x000fe40000800000 */
[----:B------:R-:W-:Y:S02]  /*b210*/  SEL R7, R0, RZ, P1 ;  /* 0x000000ff00077207 */ /* 0x000fe40000800000 */
[----:B------:R-:W-:-:S03]  /*b220*/  LOP3.LUT R6, R6, R3, RZ, 0x3c, !PT ;  /* 0x0000000306067212 */ /* 0x000fc600078e3cff */
[----:B0-----:R-:W-:Y:S01]  /*b230*/  IMAD R9, R7, 0x8, R2 ;  /* 0x0000000807097824 */ /* 0x001fe200078e0202 */
[----:B------:R-:W-:Y:S01]  /*b240*/  SHF.L.U32 R4, R6, 0x1f, RZ ;  /* 0x0000001f06047819 */ /* 0x000fe200000006ff */
[----:B-1----:R-:W-:Y:S06]  /*b250*/  @!P0 BRA `(.L_x_309) ;  /* 0x00000004001c8947 */ /* 0x002fec0003800000 */
.L_x_323:
[----:B------:R-:W1:Y:S01]  /*b260*/  SYNCS.PHASECHK.TRANS64.TRYWAIT P0, [R9+URZ], R4 ;  /* 0x00000004090075a7 */ /* 0x000e62000800017f */
[----:B------:R-:W-:-:S05]  /*b270*/  VIADD R0, R7, 0x1 ;  /* 0x0000000107007836 */ /* 0x000fca0000000000 */
[----:B------:R-:W-:-:S04]  /*b280*/  ISETP.NE.AND P1, PT, R0, 0x5, PT ;  /* 0x000000050000780c */ /* 0x000fc80003f25270 */
[----:B------:R-:W-:Y:S02]  /*b290*/  SEL R3, RZ, 0x1, P1 ;  /* 0x00000001ff037807 */ /* 0x000fe40000800000 */
[----:B------:R-:W-:Y:S02]  /*b2a0*/  SEL R7, R0, RZ, P1 ;  /* 0x000000ff00077207 */ /* 0x000fe40000800000 */
[----:B------:R-:W-:-:S03]  /*b2b0*/  LOP3.LUT R11, R6, R3, RZ, 0x3c, !PT ;  /* 0x00000003060b7212 */ /* 0x000fc600078e3cff */
[----:B------:R-:W-:Y:S01]  /*b2c0*/  IMAD R6, R7, 0x8, R2 ;  /* 0x0000000807067824 */ /* 0x000fe200078e0202 */
[----:B0-----:R-:W-:Y:S01]  /*b2d0*/  SHF.L.U32 R5, R11, 0x1f, RZ ;  /* 0x0000001f0b057819 */ /* 0x001fe200000006ff */
[----:B-1----:R-:W-:Y:S06]  /*b2e0*/  @!P0 BRA `(.L_x_310) ;  /* 0x00000004000c8947 */ /* 0x002fec0003800000 */
.L_x_324:
[----:B------:R-:W1:Y:S01]  /*b2f0*/  SYNCS.PHASECHK.TRANS64.TRYWAIT P0, [R6+URZ], R5 ;  /* 0x00000005060075a7 */ /* 0x000e62000800017f */
[----:B------:R-:W-:-:S05]  /*b300*/  VIADD R0, R7, 0x1 ;  /* 0x0000000107007836 */ /* 0x000fca0000000000 */
[----:B------:R-:W-:-:S04]  /*b310*/  ISETP.NE.AND P1, PT, R0, 0x5, PT ;  /* 0x000000050000780c */ /* 0x000fc80003f25270 */
[----:B0-----:R-:W-:Y:S02]  /*b320*/  SEL R4, RZ, 0x1, P1 ;  /* 0x00000001ff047807 */ /* 0x001fe40000800000 */
[----:B------:R-:W-:Y:S02]  /*b330*/  SEL R3, R0, RZ, P1 ;  /* 0x000000ff00037207 */ /* 0x000fe40000800000 */
[----:B------:R-:W-:Y:S01]  /*b340*/  LOP3.LUT R0, R11, R4, RZ, 0x3c, !PT ;  /* 0x000000040b007212 */ /* 0x000fe200078e3cff */
[----:B-1----:R-:W-:Y:S06]  /*b350*/  @!P0 BRA `(.L_x_311) ;  /* 0x0000000400048947 */ /* 0x002fec0003800000 */
.L_x_325:
[----:B------:R-:W-:Y:S01]  /*b360*/  IMAD R3, R3, 0x8, R2 ;  /* 0x0000000803037824 */ /* 0x000fe200078e0202 */
[----:B------:R-:W-:-:S07]  /*b370*/  SHF.L.U32 R0, R0, 0x1f, RZ ;  /* 0x0000001f00007819 */ /* 0x000fce00000006ff */
.L_x_312:
[----:B-1----:R1:W2:Y:S02]  /*b380*/  SYNCS.PHASECHK.TRANS64.TRYWAIT P0, [R3+URZ], R0 ;  /* 0x00000000030075a7 */ /* 0x0022a4000800017f */
[----:B--2---:R-:W-:Y:S05]  /*b390*/  @!P0 NANOSLEEP.SYNCS 0x989680 ;  /* 0x009896800000895d */ /* 0x004fea0003900000 */
[----:B------:R-:W2:Y:S02]  /*b3a0*/  @!P0 SYNCS.PHASECHK.TRANS64 P0, [R3+URZ], R0 ;  /* 0x00000000030085a7 */ /* 0x000ea4000800007f */
[----:B--2---:R-:W-:Y:S05]  /*b3b0*/  @!P0 BRA `(.L_x_312) ;  /* 0xfffffffc00f08947 */ /* 0x004fea000383ffff */
.L_x_306:
[----:B------:R-:W-:Y:S05]  /*b3c0*/  BSYNC B0 ;  /* 0x0000000000007941 */ /* 0x000fea0003800000 */
.L_x_305:
[----:B------:R-:W-:Y:S05]  /*b3d0*/  EXIT ;  /* 0x000000000000794d */ /* 0x000fea0003800000 */
.L_x_15:
[----:B-1----:R1:W2:Y:S02]  /*b3e0*/  SYNCS.PHASECHK.TRANS64.TRYWAIT P0, [R159+URZ], R0 ;  /* 0x000000009f0075a7 */ /* 0x0022a4000800017f */
[----:B--2---:R-:W-:Y:S05]  /*b3f0*/  @!P0 NANOSLEEP.SYNCS 0x989680 ;  /* 0x009896800000895d */ /* 0x004fea0003900000 */
[----:B------:R-:W2:Y:S02]  /*b400*/  @!P0 SYNCS.PHASECHK.TRANS64 P0, [R159+URZ], R0 ;  /* 0x000000009f0085a7 */ /* 0x000ea4000800007f */
[----:B--2---:R-:W-:Y:S05]  /*b410*/  @!P0 BRA `(.L_x_15) ;  /* 0xfffffffc00f08947 */ /* 0x004fea000383ffff */
[----:B------:R-:W-:Y:S05]  /*b420*/  BRA `(.L_x_313) ;  /* 0xffffff60001c7947 */ /* 0x000fea000383ffff */
.L_x_20:
[----:B--2---:R2:W3:Y:S02]  /*b430*/  SYNCS.PHASECHK.TRANS64.TRYWAIT P1, [R3+URZ], R0 ;  /* 0x00000000030075a7 */ /* 0x0044e4000802017f */
[----:B---3--:R-:W-:Y:S05]  /*b440*/  @!P1 NANOSLEEP.SYNCS 0x989680 ;  /* 0x009896800000995d */ /* 0x008fea0003900000 */
[----:B------:R-:W3:Y:S02]  /*b450*/  @!P1 SYNCS.PHASECHK.TRANS64 P1, [R3+URZ], R0 ;  /* 0x00000000030095a7 */ /* 0x000ee4000802007f */
[----:B---3--:R-:W-:Y:S05]  /*b460*/  @!P1 BRA `(.L_x_20) ;  /* 0xfffffffc00f09947 */ /* 0x008fea000383ffff */
[----:B------:R-:W-:Y:S05]  /*b470*/  BRA `(.L_x_19) ;  /* 0xffffff6000887947 */ /* 0x000fea000383ffff */
.L_x_25:
[----:B--2---:R-:W-:-:S04]  /*b480*/  IMAD.U32 R4, RZ, RZ, UR4 ;  /* 0x00000004ff047e24 */ /* 0x004fc8000f8e00ff */
[----:B------:R2:W3:Y:S03]  /*b490*/  SYNCS.PHASECHK.TRANS64.TRYWAIT P1, [R4+URZ], R3 ;  /* 0x00000003040075a7 */ /* 0x0004e6000802017f */
[----:B---3--:R-:W-:Y:S05]  /*b4a0*/  @!P1 NANOSLEEP.SYNCS 0x989680 ;  /* 0x009896800000995d */ /* 0x008fea0003900000 */
[----:B------:R-:W3:Y:S02]  /*b4b0*/  @!P1 SYNCS.PHASECHK.TRANS64 P1, [R4+URZ], R3 ;  /* 0x00000003040095a7 */ /* 0x000ee4000802007f */
[----:B---3--:R-:W-:Y:S05]  /*b4c0*/  @!P1 BRA `(.L_x_25) ;  /* 0xfffffffc00ec9947 */ /* 0x008fea000383ffff */
[----:B------:R-:W-:Y:S05]  /*b4d0*/  BRA `(.L_x_24) ;  /* 0xffffff6400647947 */ /* 0x000fea000383ffff */
.L_x_31:
[----:B-1----:R1:W2:Y:S02]  /*b4e0*/  SYNCS.PHASECHK.TRANS64.TRYWAIT P0, [R159+URZ+0x10], R0 ;  /* 0x000010009f0075a7 */ /* 0x0022a4000800017f */
[----:B--2---:R-:W-:Y:S05]  /*b4f0*/  @!P0 NANOSLEEP.SYNCS 0x989680 ;  /* 0x009896800000895d */ /* 0x004fea0003900000 */
[----:B------:R-:W2:Y:S02]  /*b500*/  @!P0 SYNCS.PHASECHK.TRANS64 P0, [R159+URZ+0x10], R0 ;  /* 0x000010009f0085a7 */ /* 0x000ea4000800007f */
[----:B--2---:R-:W-:Y:S05]  /*b510*/  @!P0 BRA `(.L_x_31) ;  /* 0xfffffffc00f08947 */ /* 0x004fea000383ffff */
[----:B------:R-:W-:Y:S05]  /*b520*/  BRA `(.L_x_314) ;  /* 0xffffff6800a87947 */ /* 0x000fea000383ffff */
.L_x_292:
[----:B------:R-:W-:Y:S01]  /*b530*/  BSSY B1, `(.L_x_315) ;  /* 0x0000006000017945 */ /* 0x000fe20003800000 */
[----:B------:R-:W-:-:S07]  /*b540*/  IMAD.MOV.U32 R15, RZ, RZ, -0x1 ;  /* 0xffffffffff0f7424 */ /* 0x000fce00078e00ff */
[----:B-----5:R-:W-:Y:S05]  /*b550*/  WARPSYNC.COLLECTIVE R15, `(.L_x_316) ;  /* 0x000000000f0c7348 */ /* 0x020fea0003c00000 */
[----:B------:R-:W-:Y:S02]  /*b560*/  ELECT P6, UR62, PT ;  /* 0x00000000003e782f */ /* 0x000fe400038c0000 */
[----:B------:R-:W-:Y:S01]  /*b570*/  MOV R14, UR62 ;  /* 0x0000003e000e7c02 */ /* 0x000fe20008000f00 */
[----:B-----5:R-:W-:Y:S10]  /*b580*/  ENDCOLLECTIVE ;  /* 0x000000000000791b */ /* 0x020ff40003800000 */
.L_x_316:
[----:B------:R-:W-:Y:S05]  /*b590*/  BSYNC B1 ;  /* 0x0000000000017941 */ /* 0x000fea0003800000 */
.L_x_315:
[----:B------:R-:W-:Y:S05]  /*b5a0*/  BRA `(.L_x_317) ;  /* 0xffffffec00e07947 */ /* 0x000fea000383ffff */
.L_x_295:
[----:B0-----:R0:W1:Y:S02]  /*b5b0*/  SYNCS.PHASECHK.TRANS64.TRYWAIT P1, [R10+URZ+0x28], R5 ;  /* 0x000028050a0075a7 */ /* 0x001064000802017f */
[----:B-1----:R-:W-:Y:S05]  /*b5c0*/  @!P1 NANOSLEEP.SYNCS 0x989680 ;  /* 0x009896800000995d */ /* 0x002fea0003900000 */
[----:B------:R-:W1:Y:S02]  /*b5d0*/  @!P1 SYNCS.PHASECHK.TRANS64 P1, [R10+URZ+0x28], R5 ;  /* 0x000028050a0095a7 */ /* 0x000e64000802007f */
[----:B-1----:R-:W-:Y:S05]  /*b5e0*/  @!P1 BRA `(.L_x_295) ;  /* 0xfffffffc00f09947 */ /* 0x002fea000383ffff */
[----:B------:R-:W-:Y:S05]  /*b5f0*/  BRA `(.L_x_318) ;  /* 0xfffffff000147947 */ /* 0x000fea000383ffff */
.L_x_304:
[----:B------:R-:W-:Y:S01]  /*b600*/  BSSY B0, `(.L_x_319) ;  /* 0x0000006000007945 */ /* 0x000fe20003800000 */
[----:B------:R-:W-:-:S07]  /*b610*/  IMAD.MOV.U32 R15, RZ, RZ, -0x1 ;  /* 0xffffffffff0f7424 */ /* 0x000fce00078e00ff */
[----:B-----5:R-:W-:Y:S05]  /*b620*/  WARPSYNC.COLLECTIVE R15, `(.L_x_320) ;  /* 0x000000000f0c7348 */ /* 0x020fea0003c00000 */
[----:B------:R-:W-:Y:S02]  /*b630*/  ELECT P6, UR62, PT ;  /* 0x00000000003e782f */ /* 0x000fe400038c0000 */
[----:B------:R-:W-:Y:S01]  /*b640*/  MOV R14, UR62 ;  /* 0x0000003e000e7c02 */ /* 0x000fe20008000f00 */
[----:B-----5:R-:W-:Y:S10]  /*b650*/  ENDCOLLECTIVE ;  /* 0x000000000000791b */ /* 0x020ff40003800000 */
.L_x_320:
[----:B------:R-:W-:Y:S05]  /*b660*/  BSYNC B0 ;  /* 0x0000000000007941 */ /* 0x000fea0003800000 */
.L_x_319:
[----:B------:R-:W-:Y:S05]  /*b670*/  BRA `(.L_x_321) ;  /* 0xfffffff800807947 */ /* 0x000fea000383ffff */
.L_x_308:
[----:B0-----:R0:W1:Y:S02]  /*b680*/  SYNCS.PHASECHK.TRANS64.TRYWAIT P0, [R9+URZ], R4 ;  /* 0x00000004090075a7 */ /* 0x001064000800017f */
[----:B-1----:R-:W-:Y:S05]  /*b690*/  @!P0 NANOSLEEP.SYNCS 0x989680 ;  /* 0x009896800000895d */ /* 0x002fea0003900000 */
[----:B------:R-:W1:Y:S02]  /*b6a0*/  @!P0 SYNCS.PHASECHK.TRANS64 P0, [R9+URZ], R4 ;  /* 0x00000004090085a7 */ /* 0x000e64000800007f */
[----:B-1----:R-:W-:Y:S05]  /*b6b0*/  @!P0 BRA `(.L_x_308) ;  /* 0xfffffffc00f08947 */ /* 0x002fea000383ffff */
[----:B------:R-:W-:Y:S05]  /*b6c0*/  BRA `(.L_x_322) ;  /* 0xfffffff800c07947 */ /* 0x000fea000383ffff */
.L_x_309:
[----:B0-----:R0:W1:Y:S02]  /*b6d0*/  SYNCS.PHASECHK.TRANS64.TRYWAIT P0, [R8+URZ], R5 ;  /* 0x00000005080075a7 */ /* 0x001064000800017f */
[----:B-1----:R-:W-:Y:S05]  /*b6e0*/  @!P0 NANOSLEEP.SYNCS 0x989680 ;  /* 0x009896800000895d */ /* 0x002fea0003900000 */
[----:B------:R-:W1:Y:S02]  /*b6f0*/  @!P0 SYNCS.PHASECHK.TRANS64 P0, [R8+URZ], R5 ;  /* 0x00000005080085a7 */ /* 0x000e64000800007f */
[----:B-1----:R-:W-:Y:S05]  /*b700*/  @!P0 BRA `(.L_x_309) ;  /* 0xfffffffc00f08947 */ /* 0x002fea000383ffff */
[----:B------:R-:W-:Y:S05]  /*b710*/  BRA `(.L_x_323) ;  /* 0xfffffff800d07947 */ /* 0x000fea000383ffff */
.L_x_310:
[----:B0-----:R0:W1:Y:S02]  /*b720*/  SYNCS.PHASECHK.TRANS64.TRYWAIT P0, [R9+URZ], R4 ;  /* 0x00000004090075a7 */ /* 0x001064000800017f */
[----:B-1----:R-:W-:Y:S05]  /*b730*/  @!P0 NANOSLEEP.SYNCS 0x989680 ;  /* 0x009896800000895d */ /* 0x002fea0003900000 */
[----:B------:R-:W1:Y:S02]  /*b740*/  @!P0 SYNCS.PHASECHK.TRANS64 P0, [R9+URZ], R4 ;  /* 0x00000004090085a7 */ /* 0x000e64000800007f */
[----:B-1----:R-:W-:Y:S05]  /*b750*/  @!P0 BRA `(.L_x_310) ;  /* 0xfffffffc00f08947 */ /* 0x002fea000383ffff */
[----:B------:R-:W-:Y:S05]  /*b760*/  BRA `(.L_x_324) ;  /* 0xfffffff800e07947 */ /* 0x000fea000383ffff */
.L_x_311:
[----:B0-----:R0:W1:Y:S02]  /*b770*/  SYNCS.PHASECHK.TRANS64.TRYWAIT P0, [R6+URZ], R5 ;  /* 0x00000005060075a7 */ /* 0x001064000800017f */
[----:B-1----:R-:W-:Y:S05]  /*b780*/  @!P0 NANOSLEEP.SYNCS 0x989680 ;  /* 0x009896800000895d */ /* 0x002fea0003900000 */
[----:B------:R-:W1:Y:S02]  /*b790*/  @!P0 SYNCS.PHASECHK.TRANS64 P0, [R6+URZ], R5 ;  /* 0x00000005060085a7 */ /* 0x000e64000800007f */
[----:B-1----:R-:W-:Y:S05]  /*b7a0*/  @!P0 BRA `(.L_x_311) ;  /* 0xfffffffc00f08947 */ /* 0x002fea000383ffff */
[----:B------:R-:W-:Y:S05]  /*b7b0*/  BRA `(.L_x_325) ;  /* 0xfffffff800e87947 */ /* 0x000fea000383ffff */
.L_x_326:
[----:B------:R-:W-:-:S00]  /*b7c0*/  BRA `(.L_x_326) ;  /* 0xfffffffc00fc7947 */ /* 0x000fc0000383ffff */
[----:B------:R-:W-:-:S00]  /*b7d0*/  NOP ;  /* 0x0000000000007918 */ /* 0x000fc00000000000 */
        /* <DEDUP_REMOVED lines=10> */
.L_x_327:


//--------------------- .nv.global.init           --------------------------
	.section	.nv.global.init,"aw",@progbits
.nv.global.init:
	.type		$str$22,@object
	.size		$str$22,($str$23 - $str$22)
$str$22:
        /*0000*/ 	.byte	0x6b, 0x5f, 0x74, 0x69, 0x6c, 0x65, 0x5f, 0x63, 0x6f, 0x75, 0x6e, 0x74, 0x20, 0x3e, 0x3d, 0x20
        /*0010*/ 	.byte	0x31, 0x00
	.type		$str$23,@object
	.size		$str$23,(__unnamed_1 - $str$23)
$str$23:
        /*0012*/ 	.byte	0x2f, 0x74, 0x6d, 0x70, 0x2f, 0x63, 0x75, 0x74, 0x6c, 0x61, 0x73, 0x73, 0x5f, 0x73, 0x77, 0x65
        /*0022*/ 	.byte	0x65, 0x70, 0x5f, 0x73, 0x72, 0x63, 0x2f, 0x69, 0x6e, 0x63, 0x6c, 0x75, 0x64, 0x65, 0x2f, 0x63
        /*0032*/ 	.byte	0x75, 0x74, 0x6c, 0x61, 0x73, 0x73, 0x2f, 0x67, 0x65, 0x6d, 0x6d, 0x2f, 0x63, 0x6f, 0x6c, 0x6c
        /*0042*/ 	.byte	0x65, 0x63, 0x74, 0x69, 0x76, 0x65, 0x2f, 0x73, 0x6d, 0x39, 0x30, 0x5f, 0x6d, 0x6d, 0x61, 0x5f
        /*0052*/ 	.byte	0x74, 0x6d, 0x61, 0x5f, 0x67, 0x6d, 0x6d, 0x61, 0x5f, 0x73, 0x73, 0x5f, 0x77, 0x61, 0x72, 0x70
        /*0062*/ 	.byte	0x73, 0x70, 0x65, 0x63, 0x69, 0x61, 0x6c, 0x69, 0x7a, 0x65, 0x64, 0x2e, 0x68, 0x70, 0x70, 0x00
	.type		__unnamed_1,@object
	.size		__unnamed_1,(.L_0 - __unnamed_1)
__unnamed_1:
        /*0072*/ 	.byte	0x76, 0x6f, 0x69, 0x64, 0x20, 0x63, 0x75, 0x74, 0x6c, 0x61, 0x73, 0x73, 0x3a, 0x3a, 0x67, 0x65
        /* <DEDUP_REMOVED lines=176> */
        /*0b82*/ 	.byte	0x3a, 0x3a, 0x69, 0x64, 0x65, 0x6e, 0x74, 0x69, 0x74, 0x79, 0x5d, 0x00
.L_0:


//--------------------- .nv.shared._ZN7cutlass13device_kernelINS_4gemm6kernel13GemmUniversalIN4cute5tupleIJiiiiEEENS1_10collective13CollectiveMmaINS1_34MainloopSm90TmaGmmaWarpSpecializedILi5ENS5_IJNS4_1CILi1EEESB_SB_EEENS1_32KernelTmaWarpSpecializedPingpongEEENS5_IJNSA_ILi64EEENSA_ILi256EEENSA_ILi32EEEEEENS_10tfloat32_tENS5_IJlSB_lEEESJ_SK_NS4_8TiledMMAINS4_8MMA_AtomIJNS4_4SM904GMMA30MMA_64x256x8_F32TF32TF32_SS_TNILNSO_7ScaleInE1ELSQ_1EEEEEENS4_6LayoutISC_NS5_IJNSA_ILi0EEESU_SU_EEEEENS5_IJNS4_10UnderscoreESX_SX_EEEEENS4_13SM90_TMA_LOADENS4_14ComposedLayoutINS4_7SwizzleILi3ELi4ELi3EEENS4_18smem_ptr_flag_bitsILi32EEENST_INS5_IJNSA_ILi8EEESH_EEENS5_IJSH_SB_EEEEEEEvNS4_8identityES10_S1A_vS1B_EENS_8epilogue10collective6detail29Sm90TmaWarpSpecializedAdapterINS1E_15DefaultEpilogueISJ_SK_SK_NS1D_6thread17LinearCombinationISJ_Li1EffLNS1I_9ScaleType4KindE0ELNS_15FloatRoundStyleE2ESJ_EENS1_15EpilogueDefaultEEEEEvvEEEEvNT_6ParamsE --------------------------
	.section	.nv.shared._ZN7cutlass13device_kernelINS_4gemm6kernel13GemmUniversalIN4cute5tupleIJiiiiEEENS1_10collective13CollectiveMmaINS1_34MainloopSm90TmaGmmaWarpSpecializedILi5ENS5_IJNS4_1CILi1EEESB_SB_EEENS1_32KernelTmaWarpSpecializedPingpongEEENS5_IJNSA_ILi64EEENSA_ILi256EEENSA_ILi32EEEEEENS_10tfloat32_tENS5_IJlSB_lEEESJ_SK_NS4_8TiledMMAINS4_8MMA_AtomIJNS4_4SM904GMMA30MMA_64x256x8_F32TF32TF32_SS_TNILNSO_7ScaleInE1ELSQ_1EEEEEENS4_6LayoutISC_NS5_IJNSA_ILi0EEESU_SU_EEEEENS5_IJNS4_10UnderscoreESX_SX_EEEEENS4_13SM90_TMA_LOADENS4_14ComposedLayoutINS4_7SwizzleILi3ELi4ELi3EEENS4_18smem_ptr_flag_bitsILi32EEENST_INS5_IJNSA_ILi8EEESH_EEENS5_IJSH_SB_EEEEEEEvNS4_8identityES10_S1A_vS1B_EENS_8epilogue10collective6detail29Sm90TmaWarpSpecializedAdapterINS1E_15DefaultEpilogueISJ_SK_SK_NS1D_6thread17LinearCombinationISJ_Li1EffLNS1I_9ScaleType4KindE0ELNS_15FloatRoundStyleE2ESJ_EENS1_15EpilogueDefaultEEEEEvvEEEEvNT_6ParamsE,"aw",@nobits
	.sectionflags	@""
	.align	16
	.zero		1024


//--------------------- .nv.shared.reserved.0     --------------------------
	.section	.nv.shared.reserved.0,"aw",@nobits
	.weak		__nv_reservedSMEM_offset_0_alias
	.size		__nv_reservedSMEM_offset_0_alias, 0, 0
	.other		__nv_reservedSMEM_offset_0_alias,@"STO_CUDA_RESERVED_SHARED STV_DEFAULT"
__nv_reservedSMEM_offset_0_alias:
	.zero		0


//--------------------- .nv.global                --------------------------
	.section	.nv.global,"aw",@nobits
.nv.global:
	.type		_ZN40_INTERNAL_881a9d53_4_k_cu_7435b44f_246164cute1_E,@object
	.size		_ZN40_INTERNAL_881a9d53_4_k_cu_7435b44f_246164cute1_E,(_ZN40_INTERNAL_881a9d53_4_k_cu_7435b44f_246164cuda3std3__45__cpo6cbeginE - _ZN40_INTERNAL_881a9d53_4_k_cu_7435b44f_246164cute1_E)
_ZN40_INTERNAL_881a9d53_4_k_cu_7435b44f_246164cute1_E:
	.zero		1
	.type		_ZN40_INTERNAL_881a9d53_4_k_cu_7435b44f_246164cuda3std3__45__cpo6cbeginE,@object
	.size		_ZN40_INTERNAL_881a9d53_4_k_cu_7435b44f_246164cuda3std3__45__cpo6cbeginE,(_ZN40_INTERNAL_881a9d53_4_k_cu_7435b44f_246164cuda3std3__48in_placeE - _ZN40_INTERNAL_881a9d53_4_k_cu_7435b44f_246164cuda3std3__45__cpo6cbeginE)
_ZN40_INTERNAL_881a9d53_4_k_cu_7435b44f_246164cuda3std3__45__cpo6cbeginE:
	.zero		1
	.type		_ZN40_INTERNAL_881a9d53_4_k_cu_7435b44f_246164cuda3std3__48in_placeE,@object
	.size		_ZN40_INTERNAL_881a9d53_4_k_cu_7435b44f_246164cuda3std3__48in_placeE,(_ZN40_INTERNAL_881a9d53_4_k_cu_7435b44f_246164cuda3std6ranges3__45__cpo9iter_moveE - _ZN40_INTERNAL_881a9d53_4_k_cu_7435b44f_246164cuda3std3__48in_placeE)
_ZN40_INTERNAL_881a9d53_4_k_cu_7435b44f_246164cuda3std3__48in_placeE:
	.zero		1
	.type		_ZN40_INTERNAL_881a9d53_4_k_cu_7435b44f_246164cuda3std6ranges3__45__cpo9iter_moveE,@object
	.size		_ZN40_INTERNAL_881a9d53_4_k_cu_7435b44f_246164cuda3std6ranges3__45__cpo9iter_moveE,(_ZN40_INTERNAL_881a9d53_4_k_cu_7435b44f_246164cuda3std3__45__cpo5beginE - _ZN40_INTERNAL_881a9d53_4_k_cu_7435b44f_246164cuda3std6ranges3__45__cpo9iter_moveE)
_ZN40_INTERNAL_881a9d53_4_k_cu_7435b44f_246164cuda3std6ranges3__45__cpo9iter_moveE:
	.zero		1
	.type		_ZN40_INTERNAL_881a9d53_4_k_cu_7435b44f_246164cuda3std3__45__cpo5beginE,@object
	.size		_ZN40_INTERNAL_881a9d53_4_k_cu_7435b44f_246164cuda3std3__45__cpo5beginE,(_ZN40_INTERNAL_881a9d53_4_k_cu_7435b44f_246164cuda3std3__442_GLOBAL__N__881a9d53_4_k_cu_7435b44f_246166ignoreE - _ZN40_INTERNAL_881a9d53_4_k_cu_7435b44f_246164cuda3std3__45__cpo5beginE)
_ZN40_INTERNAL_881a9d53_4_k_cu_7435b44f_246164cuda3std3__45__cpo5beginE:
	.zero		1
	.type		_ZN40_INTERNAL_881a9d53_4_k_cu_7435b44f_246164cuda3std3__442_GLOBAL__N__881a9d53_4_k_cu_7435b44f_246166ignoreE,@object
	.size		_ZN40_INTERNAL_881a9d53_4_k_cu_7435b44f_246164cuda3std3__442_GLOBAL__N__881a9d53_4_k_cu_7435b44f_246166ignoreE,(_ZN40_INTERNAL_881a9d53_4_k_cu_7435b44f_246164cute7productE - _ZN40_INTERNAL_881a9d53_4_k_cu_7435b44f_246164cuda3std3__442_GLOBAL__N__881a9d53_4_k_cu_7435b44f_246166ignoreE)
_ZN40_INTERNAL_881a9d53_4_k_cu_7435b44f_246164cuda3std3__442_GLOBAL__N__881a9d53_4_k_cu_7435b44f_246166ignoreE:
	.zero		1
	.type		_ZN40_INTERNAL_881a9d53_4_k_cu_7435b44f_246164cute7productE,@object
	.size		_ZN40_INTERNAL_881a9d53_4_k_cu_7435b44f_246164cute7productE,(_ZN40_INTERNAL_881a9d53_4_k_cu_7435b44f_246164cuda3std3__45__cpo3endE - _ZN40_INTERNAL_881a9d53_4_k_cu_7435b44f_246164cute7productE)
_ZN40_INTERNAL_881a9d53_4_k_cu_7435b44f_246164cute7productE:
	.zero		1
	.type		_ZN40_INTERNAL_881a9d53_4_k_cu_7435b44f_246164cuda3std3__45__cpo3endE,@object
	.size		_ZN40_INTERNAL_881a9d53_4_k_cu_7435b44f_246164cuda3std3__45__cpo3endE,(_ZN40_INTERNAL_881a9d53_4_k_cu_7435b44f_246164cuda3std3__419piecewise_constructE - _ZN40_INTERNAL_881a9d53_4_k_cu_7435b44f_246164cuda3std3__45__cpo3endE)
_ZN40_INTERNAL_881a9d53_4_k_cu_7435b44f_246164cuda3std3__45__cpo3endE:
	.zero		1
	.type		_ZN40_INTERNAL_881a9d53_4_k_cu_7435b44f_246164cuda3std3__419piecewise_constructE,@object
	.size		_ZN40_INTERNAL_881a9d53_4_k_cu_7435b44f_246164cuda3std3__419piecewise_constructE,(_ZN40_INTERNAL_881a9d53_4_k_cu_7435b44f_246164cuda3std3__45__cpo4cendE - _ZN40_INTERNAL_881a9d53_4_k_cu_7435b44f_246164cuda3std3__419piecewise_constructE)
_ZN40_INTERNAL_881a9d53_4_k_cu_7435b44f_246164cuda3std3__419piecewise_constructE:
	.zero		1
	.type		_ZN40_INTERNAL_881a9d53_4_k_cu_7435b44f_246164cuda3std3__45__cpo4cendE,@object
	.size		_ZN40_INTERNAL_881a9d53_4_k_cu_7435b44f_246164cuda3std3__45__cpo4cendE,(_ZN40_INTERNAL_881a9d53_4_k_cu_7435b44f_246164cuda3std6ranges3__45__cpo4swapE - _ZN40_INTERNAL_881a9d53_4_k_cu_7435b44f_246164cuda3std3__45__cpo4cendE)
_ZN40_INTERNAL_881a9d53_4_k_cu_7435b44f_246164cuda3std3__45__cpo4cendE:
	.zero		1
	.type		_ZN40_INTERNAL_881a9d53_4_k_cu_7435b44f_246164cuda3std6ranges3__45__cpo4swapE,@object
	.size		_ZN40_INTERNAL_881a9d53_4_k_cu_7435b44f_246164cuda3std6ranges3__45__cpo4swapE,(.L_8 - _ZN40_INTERNAL_881a9d53_4_k_cu_7435b44f_246164cuda3std6ranges3__45__cpo4swapE)
_ZN40_INTERNAL_881a9d53_4_k_cu_7435b44f_246164cuda3std6ranges3__45__cpo4swapE:
	.zero		1
.L_8:


//--------------------- .nv.constant0._ZN7cutlass13device_kernelINS_4gemm6kernel13GemmUniversalIN4cute5tupleIJiiiiEEENS1_10collective13CollectiveMmaINS1_34MainloopSm90TmaGmmaWarpSpecializedILi5ENS5_IJNS4_1CILi1EEESB_SB_EEENS1_32KernelTmaWarpSpecializedPingpongEEENS5_IJNSA_ILi64EEENSA_ILi256EEENSA_ILi32EEEEEENS_10tfloat32_tENS5_IJlSB_lEEESJ_SK_NS4_8TiledMMAINS4_8MMA_AtomIJNS4_4SM904GMMA30MMA_64x256x8_F32TF32TF32_SS_TNILNSO_7ScaleInE1ELSQ_1EEEEEENS4_6LayoutISC_NS5_IJNSA_ILi0EEESU_SU_EEEEENS5_IJNS4_10UnderscoreESX_SX_EEEEENS4_13SM90_TMA_LOADENS4_14ComposedLayoutINS4_7SwizzleILi3ELi4ELi3EEENS4_18smem_ptr_flag_bitsILi32EEENST_INS5_IJNSA_ILi8EEESH_EEENS5_IJSH_SB_EEEEEEEvNS4_8identityES10_S1A_vS1B_EENS_8epilogue10collective6detail29Sm90TmaWarpSpecializedAdapterINS1E_15DefaultEpilogueISJ_SK_SK_NS1D_6thread17LinearCombinationISJ_Li1EffLNS1I_9ScaleType4KindE0ELNS_15FloatRoundStyleE2ESJ_EENS1_15EpilogueDefaultEEEEEvvEEEEvNT_6ParamsE --------------------------
	.section	.nv.constant0._ZN7cutlass13device_kernelINS_4gemm6kernel13GemmUniversalIN4cute5tupleIJiiiiEEENS1_10collective13CollectiveMmaINS1_34MainloopSm90TmaGmmaWarpSpecializedILi5ENS5_IJNS4_1CILi1EEESB_SB_EEENS1_32KernelTmaWarpSpecializedPingpongEEENS5_IJNSA_ILi64EEENSA_ILi256EEENSA_ILi32EEEEEENS_10tfloat32_tENS5_IJlSB_lEEESJ_SK_NS4_8TiledMMAINS4_8MMA_AtomIJNS4_4SM904GMMA30MMA_64x256x8_F32TF32TF32_SS_TNILNSO_7ScaleInE1ELSQ_1EEEEEENS4_6LayoutISC_NS5_IJNSA_ILi0EEESU_SU_EEEEENS5_IJNS4_10UnderscoreESX_SX_EEEEENS4_13SM90_TMA_LOADENS4_14ComposedLayoutINS4_7SwizzleILi3ELi4ELi3EEENS4_18smem_ptr_flag_bitsILi32EEENST_INS5_IJNSA_ILi8EEESH_EEENS5_IJSH_SB_EEEEEEEvNS4_8identityES10_S1A_vS1B_EENS_8epilogue10collective6detail29Sm90TmaWarpSpecializedAdapterINS1E_15DefaultEpilogueISJ_SK_SK_NS1D_6thread17LinearCombinationISJ_Li1EffLNS1I_9ScaleType4KindE0ELNS_15FloatRoundStyleE2ESJ_EENS1_15EpilogueDefaultEEEEEvvEEEEvNT_6ParamsE,"a",@progbits
	.sectionflags	@""
	.align	4
.nv.constant0._ZN7cutlass13device_kernelINS_4gemm6kernel13GemmUniversalIN4cute5tupleIJiiiiEEENS1_10collective13CollectiveMmaINS1_34MainloopSm90TmaGmmaWarpSpecializedILi5ENS5_IJNS4_1CILi1EEESB_SB_EEENS1_32KernelTmaWarpSpecializedPingpongEEENS5_IJNSA_ILi64EEENSA_ILi256EEENSA_ILi32EEEEEENS_10tfloat32_tENS5_IJlSB_lEEESJ_SK_NS4_8TiledMMAINS4_8MMA_AtomIJNS4_4SM904GMMA30MMA_64x256x8_F32TF32TF32_SS_TNILNSO_7ScaleInE1ELSQ_1EEEEEENS4_6LayoutISC_NS5_IJNSA_ILi0EEESU_SU_EEEEENS5_IJNS4_10UnderscoreESX_SX_EEEEENS4_13SM90_TMA_LOADENS4_14ComposedLayoutINS4_7SwizzleILi3ELi4ELi3EEENS4_18smem_ptr_flag_bitsILi32EEENST_INS5_IJNSA_ILi8EEESH_EEENS5_IJSH_SB_EEEEEEEvNS4_8identityES10_S1A_vS1B_EENS_8epilogue10collective6detail29Sm90TmaWarpSpecializedAdapterINS1E_15DefaultEpilogueISJ_SK_SK_NS1D_6thread17LinearCombinationISJ_Li1EffLNS1I_9ScaleType4KindE0ELNS_15FloatRoundStyleE2ESJ_EENS1_15EpilogueDefaultEEEEEvvEEEEvNT_6ParamsE:
	.zero		1664


//--------------------- SYMBOLS --------------------------

	.type		.nv.reservedSmem.offset0,@object
	.size		.nv.reservedSmem.offset0,0x4
	.type		__assertfail,@function
